	.target	sm_90a

	.elftype	@"ET_EXEC"


//--------------------- .note.nv.tkinfo           --------------------------
	.section	.note.nv.tkinfo,"",@"SHT_NOTE"
	.sectionflags	@"SHF_NOTE_NV_TKINFO"
	.tkinfo
        /*0018*/ 	.word	0x00000002
        /*0030*/ 	.string	""
        /*0030*/ 	.string	"ptxas"
        /*0030*/ 	.string	"Cuda compilation tools, release 13.0, V13.0.88"
        /*0030*/ 	.string	"Build cuda_13.0.r13.0/compiler.36424714_0"
        /*0030*/ 	.string	"-v  -suppress-debug-info  -lineinfo  -arch sm_90a "



//--------------------- .note.nv.cuinfo           --------------------------
	.section	.note.nv.cuinfo,"",@"SHT_NOTE"
	.sectionflags	@"SHF_NOTE_NV_CUINFO"
        /*0018*/ 	.short	0x0002
        /*001a*/ 	.short	0x005a
        /*001c*/ 	.short	0x0082
	.zero		2


//--------------------- .nv.info                  --------------------------
	.section	.nv.info,"",@"SHT_CUDA_INFO"
	.align	4


	//----- nvinfo : EIATTR_REGCOUNT
	.align		4
        /*0000*/ 	.byte	0x04, 0x2f
        /*0002*/ 	.short	(.L_1 - .L_0)
	.align		4
.L_0:
        /*0004*/ 	.word	index@(gluon_wgmma)
        /*0008*/ 	.word	0x0000003a


	//----- nvinfo : EIATTR_FRAME_SIZE
	.align		4
.L_1:
        /*000c*/ 	.byte	0x04, 0x11
        /*000e*/ 	.short	(.L_3 - .L_2)
	.align		4
.L_2:
        /*0010*/ 	.word	index@(gluon_wgmma)
        /*0014*/ 	.word	0x00000000


	//----- nvinfo : EIATTR_MIN_STACK_SIZE
	.align		4
.L_3:
        /*0018*/ 	.byte	0x04, 0x12
        /*001a*/ 	.short	(.L_5 - .L_4)
	.align		4
.L_4:
        /*001c*/ 	.word	index@(gluon_wgmma)
        /*0020*/ 	.word	0x00000000
.L_5:


//--------------------- .nv.compat                --------------------------
	.section	.nv.compat,"",@"SHT_CUDA_COMPAT_INFO"
	.align	4
        /*0000*/ 	.byte	0x02, 0x09, 0x01, 0x00, 0x02, 0x02, 0x04, 0x00, 0x02, 0x05, 0x05, 0x00, 0x03, 0x07, 0x01, 0x01
        /*0010*/ 	.byte	0x02, 0x03, 0x03, 0x00, 0x02, 0x06, 0x01, 0x00, 0x04, 0x0b, 0x08, 0x00, 0x00, 0x00, 0x00, 0x00
        /*0020*/ 	.byte	0x00, 0x00, 0x00, 0x00


//--------------------- .nv.info.gluon_wgmma      --------------------------
	.section	.nv.info.gluon_wgmma,"",@"SHT_CUDA_INFO"
	.sectionflags	@""
	.align	4


	//----- nvinfo : EIATTR_CUDA_API_VERSION
	.align		4
        /*0000*/ 	.byte	0x04, 0x37
        /*0002*/ 	.short	(.L_7 - .L_6)
.L_6:
        /*0004*/ 	.word	0x00000082


	//----- nvinfo : EIATTR_KPARAM_INFO
	.align		4
.L_7:
        /*0008*/ 	.byte	0x04, 0x17
        /*000a*/ 	.short	(.L_9 - .L_8)
.L_8:
        /*000c*/ 	.word	0x00000000
        /*0010*/ 	.short	0x000a
        /*0012*/ 	.short	0x0048
        /*0014*/ 	.byte	0x00, 0xf4, 0x21, 0x00


	//----- nvinfo : EIATTR_KPARAM_INFO
	.align		4
.L_9:
        /*0018*/ 	.byte	0x04, 0x17
        /*001a*/ 	.short	(.L_11 - .L_10)
.L_10:
        /*001c*/ 	.word	0x00000000
        /*0020*/ 	.short	0x0009
        /*0022*/ 	.short	0x0040
        /*0024*/ 	.byte	0x00, 0xf4, 0x21, 0x00


	//----- nvinfo : EIATTR_KPARAM_INFO
	.align		4
.L_11:
        /*0028*/ 	.byte	0x04, 0x17
        /*002a*/ 	.short	(.L_13 - .L_12)
.L_12:
        /*002c*/ 	.word	0x00000000
        /*0030*/ 	.short	0x0008
        /*0032*/ 	.short	0x0038
        /*0034*/ 	.byte	0x00, 0xf0, 0x21, 0x00


	//----- nvinfo : EIATTR_KPARAM_INFO
	.align		4
.L_13:
        /*0038*/ 	.byte	0x04, 0x17
        /*003a*/ 	.short	(.L_15 - .L_14)
.L_14:
        /*003c*/ 	.word	0x00000000
        /*0040*/ 	.short	0x0007
        /*0042*/ 	.short	0x0030
        /*0044*/ 	.byte	0x00, 0xf0, 0x21, 0x00


	//----- nvinfo : EIATTR_KPARAM_INFO
	.align		4
.L_15:
        /*0048*/ 	.byte	0x04, 0x17
        /*004a*/ 	.short	(.L_17 - .L_16)
.L_16:
        /*004c*/ 	.word	0x00000000
        /*0050*/ 	.short	0x0006
        /*0052*/ 	.short	0x0028
        /*0054*/ 	.byte	0x00, 0xf0, 0x21, 0x00


	//----- nvinfo : EIATTR_KPARAM_INFO
	.align		4
.L_17:
        /*0058*/ 	.byte	0x04, 0x17
        /*005a*/ 	.short	(.L_19 - .L_18)
.L_18:
        /*005c*/ 	.word	0x00000000
        /*0060*/ 	.short	0x0005
        /*0062*/ 	.short	0x0020
        /*0064*/ 	.byte	0x00, 0xf0, 0x11, 0x00


	//----- nvinfo : EIATTR_KPARAM_INFO
	.align		4
.L_19:
        /*0068*/ 	.byte	0x04, 0x17
        /*006a*/ 	.short	(.L_21 - .L_20)
.L_20:
        /*006c*/ 	.word	0x00000000
        /*0070*/ 	.short	0x0004
        /*0072*/ 	.short	0x001c
        /*0074*/ 	.byte	0x00, 0xf0, 0x11, 0x00


	//----- nvinfo : EIATTR_KPARAM_INFO
	.align		4
.L_21:
        /*0078*/ 	.byte	0x04, 0x17
        /*007a*/ 	.short	(.L_23 - .L_22)
.L_22:
        /*007c*/ 	.word	0x00000000
        /*0080*/ 	.short	0x0003
        /*0082*/ 	.short	0x0018
        /*0084*/ 	.byte	0x00, 0xf0, 0x11, 0x00


	//----- nvinfo : EIATTR_KPARAM_INFO
	.align		4
.L_23:
        /*0088*/ 	.byte	0x04, 0x17
        /*008a*/ 	.short	(.L_25 - .L_24)
.L_24:
        /*008c*/ 	.word	0x00000000
        /*0090*/ 	.short	0x0002
        /*0092*/ 	.short	0x0010
        /*0094*/ 	.byte	0x00, 0xf4, 0x21, 0x00


	//----- nvinfo : EIATTR_KPARAM_INFO
	.align		4
.L_25:
        /*0098*/ 	.byte	0x04, 0x17
        /*009a*/ 	.short	(.L_27 - .L_26)
.L_26:
        /*009c*/ 	.word	0x00000000
        /*00a0*/ 	.short	0x0001
        /*00a2*/ 	.short	0x0008
        /*00a4*/ 	.byte	0x00, 0xf4, 0x21, 0x00


	//----- nvinfo : EIATTR_KPARAM_INFO
	.align		4
.L_27:
        /*00a8*/ 	.byte	0x04, 0x17
        /*00aa*/ 	.short	(.L_29 - .L_28)
.L_28:
        /*00ac*/ 	.word	0x00000000
        /*00b0*/ 	.short	0x0000
        /*00b2*/ 	.short	0x0000
        /*00b4*/ 	.byte	0x00, 0xf4, 0x21, 0x00


	//----- nvinfo : EIATTR_SPARSE_MMA_MASK
	.align		4
.L_29:
        /*00b8*/ 	.byte	0x03, 0x50
        /*00ba*/ 	.short	0x0000


	//----- nvinfo : EIATTR_MAXREG_COUNT
	.align		4
        /*00bc*/ 	.byte	0x03, 0x1b
        /*00be*/ 	.short	0x00ff


	//----- nvinfo : EIATTR_NUM_BARRIERS
	.align		4
        /*00c0*/ 	.byte	0x02, 0x4c
        /*00c2*/ 	.byte	0x01
	.zero		1


	//----- nvinfo : EIATTR_MERCURY_ISA_VERSION
	.align		4
        /*00c4*/ 	.byte	0x03, 0x5f
        /*00c6*/ 	.short	0x0101


	//----- nvinfo : EIATTR_INT_WARP_WIDE_INSTR_OFFSETS
	.align		4
        /*00c8*/ 	.byte	0x04, 0x31
        /*00ca*/ 	.short	(.L_31 - .L_30)


	//   ....[0]....
.L_30:
        /*00cc*/ 	.word	0x00001300


	//   ....[1]....
        /*00d0*/ 	.word	0x00001320


	//   ....[2]....
        /*00d4*/ 	.word	0x00001330


	//   ....[3]....
        /*00d8*/ 	.word	0x00001340


	//   ....[4]....
        /*00dc*/ 	.word	0x00001450


	//   ....[5]....
        /*00e0*/ 	.word	0x00001770


	//   ....[6]....
        /*00e4*/ 	.word	0x00001780


	//   ....[7]....
        /*00e8*/ 	.word	0x00001820


	//   ....[8]....
        /*00ec*/ 	.word	0x00001830


	//   ....[9]....
        /*00f0*/ 	.word	0x00001e70


	//   ....[10]....
        /*00f4*/ 	.word	0x00001e80


	//----- nvinfo : EIATTR_COOP_GROUP_MASK_REGIDS
	.align		4
.L_31:
        /*00f8*/ 	.byte	0x04, 0x29
        /*00fa*/ 	.short	(.L_33 - .L_32)


	//   ....[0]....
.L_32:
        /*00fc*/ 	.word	0xffffffff


	//   ....[1]....
        /*0100*/ 	.word	0xffffffff


	//   ....[2]....
        /*0104*/ 	.word	0xffffffff


	//----- nvinfo : EIATTR_COOP_GROUP_INSTR_OFFSETS
	.align		4
.L_33:
        /*0108*/ 	.byte	0x04, 0x28
        /*010a*/ 	.short	(.L_35 - .L_34)


	//   ....[0]....
.L_34:
        /*010c*/ 	.word	0x00000150


	//   ....[1]....
        /*0110*/ 	.word	0x00000720


	//   ....[2]....
        /*0114*/ 	.word	0x00000cd0


	//----- nvinfo : EIATTR_MBARRIER_INSTR_OFFSETS
	.align		4
.L_35:
        /*0118*/ 	.byte	0x04, 0x39
        /*011a*/ 	.short	(.L_37 - .L_36)


	//   ....[0]....
.L_36:
        /*011c*/ 	.word	0x000014b0
        /*0120*/ 	.word	0x000000ff
        /*0124*/ 	.word	0x00030000
        /*0128*/ 	.short	0x0100
        /*012a*/ 	.byte	0x07
	.zero		1


	//   ....[1]....
        /*012c*/ 	.word	0x00001530
        /*0130*/ 	.word	0x000000ff
        /*0134*/ 	.word	0x00030008
        /*0138*/ 	.short	0x0100
        /*013a*/ 	.byte	0x07
	.zero		1


	//   ....[2]....
        /*013c*/ 	.word	0x00001550
        /*0140*/ 	.word	0x000000ff
        /*0144*/ 	.word	0x00030010
        /*0148*/ 	.short	0x0100
        /*014a*/ 	.byte	0x07
	.zero		1


	//   ....[3]....
        /*014c*/ 	.word	0x00001570
        /*0150*/ 	.word	0x000000ff
        /*0154*/ 	.word	0x00030018
        /*0158*/ 	.short	0x0100
        /*015a*/ 	.byte	0x07
	.zero		1


	//   ....[4]....
        /*015c*/ 	.word	0x000018d0
        /*0160*/ 	.word	0x000000ff
        /*0164*/ 	.word	0x00030000
        /*0168*/ 	.short	0x010a
        /*016a*/ 	.byte	0x1d
	.zero		1


	//   ....[5]....
        /*016c*/ 	.word	0x00001d10
        /*0170*/ 	.word	0x000000ff
        /*0174*/ 	.word	0x00030000
        /*0178*/ 	.short	0x0108
        /*017a*/ 	.byte	0x07
	.zero		1


	//   ....[6]....
        /*017c*/ 	.word	0x00001e30
        /*0180*/ 	.word	0x000000ff
        /*0184*/ 	.word	0x00030008
        /*0188*/ 	.short	0x0108
        /*018a*/ 	.byte	0x07
	.zero		1


	//   ....[7]....
        /*018c*/ 	.word	0x00001eb0
        /*0190*/ 	.word	0x000000ff
        /*0194*/ 	.word	0x00030010
        /*0198*/ 	.short	0x0108
        /*019a*/ 	.byte	0x07
	.zero		1


	//   ....[8]....
        /*019c*/ 	.word	0x00001ed0
        /*01a0*/ 	.word	0x000000ff
        /*01a4*/ 	.word	0x00030018
        /*01a8*/ 	.short	0x0108
        /*01aa*/ 	.byte	0x07
	.zero		1


	//   ....[9]....
        /*01ac*/ 	.word	0x00001fa0
        /*01b0*/ 	.word	0x000000ff
        /*01b4*/ 	.word	0x00030000
        /*01b8*/ 	.short	0x010a
        /*01ba*/ 	.byte	0x1d
	.zero		1


	//----- nvinfo : EIATTR_NUM_MBARRIERS
	.align		4
.L_37:
        /*01bc*/ 	.byte	0x03, 0x38
        /*01be*/ 	.short	0x0004


	//----- nvinfo : EIATTR_EXIT_INSTR_OFFSETS
	.align		4
        /*01c0*/ 	.byte	0x04, 0x1c
        /*01c2*/ 	.short	(.L_39 - .L_38)


	//   ....[0]....
.L_38:
        /*01c4*/ 	.word	0x00001f90


	//----- nvinfo : EIATTR_REQNTID
	.align		4
.L_39:
        /*01c8*/ 	.byte	0x04, 0x10
        /*01ca*/ 	.short	(.L_41 - .L_40)
.L_40:
        /*01cc*/ 	.word	0x00000100
        /*01d0*/ 	.word	0x00000001
        /*01d4*/ 	.word	0x00000001


	//----- nvinfo : EIATTR_CRS_STACK_SIZE
	.align		4
.L_41:
        /*01d8*/ 	.byte	0x04, 0x1e
        /*01da*/ 	.short	(.L_43 - .L_42)
.L_42:
        /*01dc*/ 	.word	0x00000000


	//----- nvinfo : EIATTR_CBANK_PARAM_SIZE
	.align		4
.L_43:
        /*01e0*/ 	.byte	0x03, 0x19
        /*01e2*/ 	.short	0x0050


	//----- nvinfo : EIATTR_PARAM_CBANK
	.align		4
        /*01e4*/ 	.byte	0x04, 0x0a
        /*01e6*/ 	.short	(.L_45 - .L_44)
	.align		4
.L_44:
        /*01e8*/ 	.word	index@(.nv.constant0.gluon_wgmma)
        /*01ec*/ 	.short	0x0210
        /*01ee*/ 	.short	0x0050


	//----- nvinfo : EIATTR_SW_WAR
	.align		4
.L_45:
        /*01f0*/ 	.byte	0x04, 0x36
        /*01f2*/ 	.short	(.L_47 - .L_46)
.L_46:
        /*01f4*/ 	.word	0x00000008
.L_47:


//--------------------- .nv.callgraph             --------------------------
	.section	.nv.callgraph,"",@"SHT_CUDA_CALLGRAPH"
	.align	4
	.sectionentsize	8
	.align		4
        /*0000*/ 	.word	0x00000000
	.align		4
        /*0004*/ 	.word	0xffffffff
	.align		4
        /*0008*/ 	.word	0x00000000
	.align		4
        /*000c*/ 	.word	0xfffffffe
	.align		4
        /*0010*/ 	.word	0x00000000
	.align		4
        /*0014*/ 	.word	0xfffffffd
	.align		4
        /*0018*/ 	.word	0x00000000
	.align		4
        /*001c*/ 	.word	0xfffffffc


//--------------------- .text.gluon_wgmma         --------------------------
	.section	.text.gluon_wgmma,"ax",@progbits
	.align	128
        .global         gluon_wgmma
        .type           gluon_wgmma,@function
        .size           gluon_wgmma,(.L_x_52 - gluon_wgmma)
        .other          gluon_wgmma,@"STO_CUDA_ENTRY STV_DEFAULT"
gluon_wgmma:
.text.gluon_wgmma:
[----:B------:R-:W-:Y:S01]  /*0000*/  LDC R1, c[0x0][0x28] ;  /* 0x00000a00ff017b82 */ /* 0x000fe20000000800 */
[----:B------:R-:W1:Y:S07]  /*0010*/  S2R R0, SR_TID.X ;  /* 0x0000000000007919 */ /* 0x000e6e0000002100 */
[----:B------:R-:W2:Y:S01]  /*0020*/  S2UR UR4, SR_CgaCtaId ;  /* 0x00000000000479c3 */ /* 0x000ea20000008800 */
[----:B------:R-:W-:Y:S01]  /*0030*/  UMOV UR7, 0x400 ;  /* 0x0000040000077882 */ /* 0x000fe20000000000 */
[----:B------:R-:W-:Y:S01]  /*0040*/  ULDC UR6, c[0x0][0xc] ;  /* 0x0000030000067ab9 */ /* 0x000fe20000000800 */
[----:B------:R-:W-:Y:S01]  /*0050*/  ULDC.64 UR16, c[0x0][0x250] ;  /* 0x0000940000107ab9 */ /* 0x000fe20000000a00 */
[----:B------:R-:W-:Y:S04]  /*0060*/  BSSY B0, `(.L_x_0) ;  /* 0x000001e000007945 */ /* 0x000fe80003800000 */
[----:B------:R-:W3:Y:S08]  /*0070*/  LDC R2, c[0x0][0x228] ;  /* 0x00008a00ff027b82 */ /* 0x000ef00000000800 */
[----:B------:R-:W4:Y:S08]  /*0080*/  LDC R10, c[0x0][0x230] ;  /* 0x00008c00ff0a7b82 */ /* 0x000f300000000800 */
[----:B------:R-:W-:Y:S01]  /*0090*/  S2UR UR32, SR_CTAID.Y ;  /* 0x00000000002079c3 */ /* 0x000fe20000002600 */
[----:B--2---:R-:W-:-:S03]  /*00a0*/  ULEA UR7, UR4, UR7, 0x18 ;  /* 0x0000000704077291 */ /* 0x004fc6000f8ec03f */
[----:B------:R-:W-:Y:S01]  /*00b0*/  ULDC UR4, c[0x0][0x10] ;  /* 0x0000040000047ab9 */ /* 0x000fe20000000800 */
[----:B-1----:R-:W-:-:S03]  /*00c0*/  LOP3.LUT R6, R0, 0xff, RZ, 0xc0, !PT ;  /* 0x000000ff00067812 */ /* 0x002fc600078ec0ff */
[----:B------:R-:W1:Y:S01]  /*00d0*/  S2UR UR5, SR_CTAID.Z ;  /* 0x00000000000579c3 */ /* 0x000e620000002700 */
[----:B---3--:R-:W-:Y:S01]  /*00e0*/  VIADD R2, R2, 0xffffffff ;  /* 0xffffffff02027836 */ /* 0x008fe20000000000 */
[C---:B------:R-:W-:Y:S02]  /*00f0*/  ISETP.GE.U32.AND P0, PT, R6.reuse, 0x20, PT ;  /* 0x000000200600780c */ /* 0x040fe40003f06070 */
[C---:B------:R-:W-:Y:S02]  /*0100*/  ISETP.NE.U32.AND P2, PT, R6.reuse, RZ, PT ;  /* 0x000000ff0600720c */ /* 0x040fe40003f45070 */
[----:B------:R-:W-:Y:S02]  /*0110*/  LEA R14, R6, UR7, 0x2 ;  /* 0x00000007060e7c11 */ /* 0x000fe4000f8e10ff */
[----:B------:R-:W2:Y:S01]  /*0120*/  S2UR UR33, SR_CTAID.X ;  /* 0x00000000002179c3 */ /* 0x000ea20000002500 */
[----:B----4-:R-:W-:-:S06]  /*0130*/  VIADD R11, R10, 0xffffffff ;  /* 0xffffffff0a0b7836 */ /* 0x010fcc0000000000 */
[----:B------:R3:W-:Y:S01]  /*0140*/  @!P0 STS [R14], RZ ;  /* 0x000000ff0e008388 */ /* 0x0007e20000000800 */
[----:B------:R-:W-:-:S03]  /*0150*/  NOP ;  /* 0x0000000000007918 */ /* 0x000fc60000000000 */
[----:B------:R3:W-:Y:S01]  /*0160*/  @!P2 STS [UR7+0x24], R2 ;  /* 0x00002402ff00a988 */ /* 0x0007e20008000807 */
[----:B-1----:R-:W-:-:S03]  /*0170*/  UIMAD UR4, UR5, UR4, UR32 ;  /* 0x00000004050472a4 */ /* 0x002fc6000f8e0220 */
[----:B------:R3:W-:Y:S01]  /*0180*/  @!P2 STS [UR7+0x20], R11 ;  /* 0x0000200bff00a988 */ /* 0x0007e20008000807 */
[----:B--2---:R-:W-:-:S04]  /*0190*/  UIMAD UR4, UR4, UR6, UR33 ;  /* 0x00000006040472a4 */ /* 0x004fc8000f8e0221 */
[----:B------:R-:W-:-:S04]  /*01a0*/  UIMAD UR4, UR4, 0x180, URZ ;  /* 0x00000180040478a4 */ /* 0x000fc8000f8e023f */
[----:B------:R-:W-:-:S04]  /*01b0*/  UIADD3 UR12, UP0, UR4, UR16, URZ ;  /* 0x00000010040c7290 */ /* 0x000fc8000ff1e03f */
[----:B------:R-:W-:Y:S01]  /*01c0*/  ULEA.HI.X.SX32 UR13, UR4, UR17, 0x1, UP0 ;  /* 0x00000011040d7291 */ /* 0x000fe200080f0e3f */
[----:B---3--:R-:W-:Y:S11]  /*01d0*/  @P2 BRA `(.L_x_1) ;  /* 0x0000000000182947 */ /* 0x008ff60003800000 */
[----:B------:R-:W1:Y:S01]  /*01e0*/  LDS R3, [UR7+0x8] ;  /* 0x00000807ff037984 */ /* 0x000e620008000800 */
[----:B------:R-:W2:Y:S01]  /*01f0*/  LDC.64 R8, c[0x0][0x210] ;  /* 0x00008400ff087b82 */ /* 0x000ea20000000a00 */
[----:B------:R-:W-:Y:S02]  /*0200*/  IMAD.MOV.U32 R4, RZ, RZ, 0x70 ;  /* 0x00000070ff047424 */ /* 0x000fe400078e00ff */
[----:B--2---:R2:W-:Y:S03]  /*0210*/  STS.64 [UR7], R8 ;  /* 0x00000008ff007988 */ /* 0x0045e60008000a07 */
[----:B-1----:R-:W-:-:S05]  /*0220*/  LOP3.LUT R3, R3, 0x10, R4, 0xd8, !PT ;  /* 0x0000001003037812 */ /* 0x002fca00078ed804 */
[----:B------:R2:W-:Y:S02]  /*0230*/  STS [UR7+0x8], R3 ;  /* 0x00000803ff007988 */ /* 0x0005e40008000807 */
.L_x_1:
[----:B------:R-:W-:Y:S05]  /*0240*/  BSYNC B0 ;  /* 0x0000000000007941 */ /* 0x000fea0003800000 */
.L_x_0:
[----:B------:R-:W-:Y:S04]  /*0250*/  BSSY B0, `(.L_x_2) ;  /* 0x000000a000007945 */ /* 0x000fe80003800000 */
[----:B------:R-:W-:Y:S05]  /*0260*/  @P2 BRA `(.L_x_3) ;  /* 0x0000000000202947 */ /* 0x000fea0003800000 */
[----:B--2---:R-:W1:Y:S01]  /*0270*/  LDS R3, [UR7+0x34] ;  /* 0x00003407ff037984 */ /* 0x004e620008000800 */
[----:B------:R-:W-:Y:S02]  /*0280*/  IMAD.MOV.U32 R4, RZ, RZ, 0x3f000000 ;  /* 0x3f000000ff047424 */ /* 0x000fe400078e00ff */
[----:B------:R-:W-:Y:S01]  /*0290*/  @!P2 IMAD.MOV.U32 R5, RZ, RZ, 0x3f ;  /* 0x0000003fff05a424 */ /* 0x000fe200078e00ff */
[----:B------:R-:W2:Y:S02]  /*02a0*/  @!P2 LDS R8, [UR7+0x38] ;  /* 0x00003807ff08a984 */ /* 0x000ea40008000800 */
[----:B-1----:R-:W-:Y:S02]  /*02b0*/  LOP3.LUT R3, R3, 0xff000000, R4, 0xb8, !PT ;  /* 0xff00000003037812 */ /* 0x002fe400078eb804 */
[----:B--2---:R-:W-:-:S03]  /*02c0*/  @!P2 LOP3.LUT R4, R8, 0xff, R5, 0xb8, !PT ;  /* 0x000000ff0804a812 */ /* 0x004fc600078eb805 */
[----:B------:R1:W-:Y:S04]  /*02d0*/  STS [UR7+0x34], R3 ;  /* 0x00003403ff007988 */ /* 0x0003e80008000807 */
[----:B------:R1:W-:Y:S02]  /*02e0*/  @!P2 STS [UR7+0x38], R4 ;  /* 0x00003804ff00a988 */ /* 0x0003e40008000807 */
.L_x_3:
[----:B------:R-:W-:Y:S05]  /*02f0*/  BSYNC B0 ;  /* 0x0000000000007941 */ /* 0x000fea0003800000 */
.L_x_2:
[----:B------:R-:W-:Y:S04]  /*0300*/  BSSY B0, `(.L_x_4) ;  /* 0x000000e000007945 */ /* 0x000fe80003800000 */
[----:B------:R-:W-:Y:S05]  /*0310*/  @P2 BRA `(.L_x_5) ;  /* 0x0000000000302947 */ /* 0x000fea0003800000 */
[----:B-1----:R-:W1:Y:S01]  /*0320*/  LDS R4, [UR7+0x34] ;  /* 0x00003407ff047984 */ /* 0x002e620008000800 */
[----:B------:R-:W3:Y:S03]  /*0330*/  LDC.64 R12, c[0x0][0x238] ;  /* 0x00008e00ff0c7b82 */ /* 0x000ee60000000a00 */
[----:B--2---:R-:W2:Y:S01]  /*0340*/  LDS R3, [UR7+0x1c] ;  /* 0x00001c07ff037984 */ /* 0x004ea20008000800 */
[C---:B---3--:R-:W-:Y:S01]  /*0350*/  SHF.L.U64.HI R8, R12.reuse, 0x1, R13 ;  /* 0x000000010c087819 */ /* 0x048fe2000001020d */
[----:B------:R-:W-:-:S03]  /*0360*/  IMAD.SHL.U32 R5, R12, 0x2, RZ ;  /* 0x000000020c057824 */ /* 0x000fc600078e00ff */
[--C-:B------:R-:W-:Y:S02]  /*0370*/  SHF.R.U32.HI R12, RZ, 0x4, R8.reuse ;  /* 0x00000004ff0c7819 */ /* 0x100fe40000011608 */
[----:B------:R-:W-:-:S05]  /*0380*/  SHF.R.U64 R5, R5, 0x4, R8 ;  /* 0x0000000405057819 */ /* 0x000fca0000001208 */
[----:B------:R3:W-:Y:S01]  /*0390*/  STS [UR7+0xc], R5 ;  /* 0x00000c05ff007988 */ /* 0x0007e20008000807 */
[----:B-1----:R-:W-:Y:S02]  /*03a0*/  LOP3.LUT R4, R4, 0x7, RZ, 0xb8, !PT ;  /* 0x0000000704047812 */ /* 0x002fe400078eb8ff */
[----:B--2---:R-:W-:-:S03]  /*03b0*/  LOP3.LUT R3, R3, 0xf, R12, 0xb8, !PT ;  /* 0x0000000f03037812 */ /* 0x004fc600078eb80c */
[----:B------:R3:W-:Y:S04]  /*03c0*/  STS [UR7+0x34], R4 ;  /* 0x00003404ff007988 */ /* 0x0007e80008000807 */
[----:B------:R3:W-:Y:S02]  /*03d0*/  STS [UR7+0x1c], R3 ;  /* 0x00001c03ff007988 */ /* 0x0007e40008000807 */
.L_x_5:
[----:B------:R-:W-:Y:S05]  /*03e0*/  BSYNC B0 ;  /* 0x0000000000007941 */ /* 0x000fea0003800000 */
.L_x_4:
[----:B------:R-:W-:Y:S04]  /*03f0*/  BSSY B1, `(.L_x_6) ;  /* 0x000001b000017945 */ /* 0x000fe80003800000 */
[----:B------:R-:W-:Y:S01]  /*0400*/  BSSY B0, `(.L_x_7) ;  /* 0x0000016000007945 */ /* 0x000fe20003800000 */
[----:B------:R-:W-:-:S03]  /*0410*/  IMAD.MOV.U32 R7, RZ, RZ, RZ ;  /* 0x000000ffff077224 */ /* 0x000fc600078e00ff */
[----:B------:R-:W-:Y:S05]  /*0420*/  @P2 BRA `(.L_x_8) ;  /* 0x0000000000202947 */ /* 0x000fea0003800000 */
[----:B-123--:R-:W1:Y:S02]  /*0430*/  LDS R3, [UR7+0x34] ;  /* 0x00003407ff037984 */ /* 0x00ee640008000800 */
[----:B-1----:R-:W-:-:S05]  /*0440*/  LOP3.LUT R3, R3, 0x38, RZ, 0xb8, !PT ;  /* 0x0000003803037812 */ /* 0x002fca00078eb8ff */
[----:B------:R1:W-:Y:S01]  /*0450*/  STS [UR7+0x34], R3 ;  /* 0x00003403ff007988 */ /* 0x0003e20008000807 */
[----:B------:R-:W-:Y:S05]  /*0460*/  @P2 BRA `(.L_x_9) ;  /* 0x0000000000202947 */ /* 0x000fea0003800000 */
[----:B-1----:R-:W1:Y:S01]  /*0470*/  LDS R3, [UR7+0x8] ;  /* 0x00000807ff037984 */ /* 0x002e620008000800 */
[----:B------:R-:W-:-:S05]  /*0480*/  IMAD.MOV.U32 R4, RZ, RZ, 0x780 ;  /* 0x00000780ff047424 */ /* 0x000fca00078e00ff */
[----:B-1----:R-:W-:-:S05]  /*0490*/  LOP3.LUT R3, R3, 0x500, R4, 0xd8, !PT ;  /* 0x0000050003037812 */ /* 0x002fca00078ed804 */
[----:B------:R4:W-:Y:S02]  /*04a0*/  STS [UR7+0x8], R3 ;  /* 0x00000803ff007988 */ /* 0x0009e40008000807 */
.L_x_8:
[----:B------:R-:W-:Y:S05]  /*04b0*/  @P2 BRA `(.L_x_10) ;  /* 0x0000000000282947 */ /* 0x000fea0003800000 */
[----:B-1234-:R-:W1:Y:S02]  /*04c0*/  LDS R3, [UR7+0x8] ;  /* 0x00000807ff037984 */ /* 0x01ee640008000800 */
[----:B-1----:R-:W-:-:S05]  /*04d0*/  LOP3.LUT R3, R3, 0x1800, RZ, 0xb8, !PT ;  /* 0x0000180003037812 */ /* 0x002fca00078eb8ff */
[----:B------:R2:W-:Y:S02]  /*04e0*/  STS [UR7+0x8], R3 ;  /* 0x00000803ff007988 */ /* 0x0005e40008000807 */
.L_x_9:
[----:B------:R-:W-:Y:S05]  /*04f0*/  @P2 BREAK B0 ;  /* 0x0000000000002942 */ /* 0x000fea0003800000 */
[----:B------:R-:W-:Y:S05]  /*0500*/  @P2 BRA `(.L_x_11) ;  /* 0x0000000000242947 */ /* 0x000fea0003800000 */
[----:B------:R-:W3:Y:S01]  /*0510*/  LDS R4, [UR7+0x8] ;  /* 0x00000807ff047984 */ /* 0x000ee20008000800 */
[----:B-12---:R-:W-:-:S05]  /*0520*/  IMAD.MOV.U32 R3, RZ, RZ, 0x6000 ;  /* 0x00006000ff037424 */ /* 0x006fca00078e00ff */
[----:B---3--:R-:W-:-:S04]  /*0530*/  LOP3.LUT R3, R4, 0x6000, R3, 0xd8, !PT ;  /* 0x0000600004037812 */ /* 0x008fc800078ed803 */
[----:B------:R-:W-:-:S05]  /*0540*/  LOP3.LUT R3, R3, 0x400000, RZ, 0xb8, !PT ;  /* 0x0040000003037812 */ /* 0x000fca00078eb8ff */
[----:B------:R5:W-:Y:S02]  /*0550*/  STS [UR7+0x8], R3 ;  /* 0x00000803ff007988 */ /* 0x000be40008000807 */
.L_x_10:
[----:B------:R-:W-:Y:S05]  /*0560*/  BSYNC B0 ;  /* 0x0000000000007941 */ /* 0x000fea0003800000 */
.L_x_7:
[----:B-12345:R-:W1:Y:S02]  /*0570*/  @!P2 LDS R3, [UR7+0x8] ;  /* 0x00000807ff03a984 */ /* 0x03ee640008000800 */
[----:B-1----:R-:W-:-:S05]  /*0580*/  @!P2 LOP3.LUT R3, R3, 0x8000, RZ, 0xb8, !PT ;  /* 0x000080000303a812 */ /* 0x002fca00078eb8ff */
[----:B------:R3:W-:Y:S02]  /*0590*/  @!P2 STS [UR7+0x8], R3 ;  /* 0x00000803ff00a988 */ /* 0x0007e40008000807 */
.L_x_11:
[----:B------:R-:W-:Y:S05]  /*05a0*/  BSYNC B1 ;  /* 0x0000000000017941 */ /* 0x000fea0003800000 */
.L_x_6:
[----:B------:R-:W-:Y:S05]  /*05b0*/  WARPSYNC.ALL ;  /* 0x0000000000007948 */ /* 0x000fea0003800000 */
[----:B-123--:R-:W1:Y:S02]  /*05c0*/  LDC R3, c[0x0][0x22c] ;  /* 0x00008b00ff037b82 */ /* 0x00ee640000000800 */
[----:B-1----:R-:W-:Y:S01]  /*05d0*/  VIADD R3, R3, 0xffffffff ;  /* 0xffffffff03037836 */ /* 0x002fe20000000000 */
[----:B------:R-:W-:Y:S06]  /*05e0*/  @P0 BRA `(.L_x_12) ;  /* 0x0000000000280947 */ /* 0x000fec0003800000 */
[----:B------:R-:W1:Y:S01]  /*05f0*/  S2R R4, SR_LANEID ;  /* 0x0000000000047919 */ /* 0x000e620000000000 */
[----:B------:R-:W-:Y:S05]  /*0600*/  WARPSYNC.ALL ;  /* 0x0000000000007948 */ /* 0x000fea0003800000 */
[----:B-1----:R-:W-:-:S05]  /*0610*/  IMAD.SHL.U32 R8, R4, 0x4, RZ ;  /* 0x0000000404087824 */ /* 0x002fca00078e00ff */
[----:B------:R-:W1:Y:S01]  /*0620*/  LDS R9, [R8+UR7] ;  /* 0x0000000708097984 */ /* 0x000e620008000800 */
[----:B------:R-:W-:-:S05]  /*0630*/  IADD3 R4, P1, R8, UR12, RZ ;  /* 0x0000000c08047c10 */ /* 0x000fca000ff3e0ff */
[----:B------:R-:W-:-:S05]  /*0640*/  IMAD.X R5, RZ, RZ, UR13, P1 ;  /* 0x0000000dff057e24 */ /* 0x000fca00088e06ff */
[----:B-1----:R1:W2:Y:S01]  /*0650*/  ATOMG.E.EXCH.STRONG.GPU PT, RZ, [R4], R9 ;  /* 0x0000000904ff73a8 */ /* 0x0022a200041ee100 */
[----:B------:R-:W-:-:S04]  /*0660*/  DEPBAR {5,4,3,2,1,0} ;  /* 0x0000003f0000791a */ /* 0x000fc80000000000 */
[----:B------:R1:W-:Y:S01]  /*0670*/  UTMACCTL.IV [UR12] ;  /* 0x000000000c0079b9 */ /* 0x0003e20008000000 */
[----:B------:R-:W-:Y:S01]  /*0680*/  NOP ;  /* 0x0000000000007918 */ /* 0x000fe20000000000 */
.L_x_12:
[----:B------:R-:W-:Y:S05]  /*0690*/  @P0 BRA `(.L_x_13) ;  /* 0x00000000000c0947 */ /* 0x000fea0003800000 */
[----:B------:R0:W-:Y:S01]  /*06a0*/  UTMACMDFLUSH ;  /* 0x00000000000079b7 */ /* 0x0001e20000000000 */
[----:B------:R-:W-:Y:S05]  /*06b0*/  @P0 BRA `(.L_x_13) ;  /* 0x0000000000040947 */ /* 0x000fea0003800000 */
[----:B------:R-:W-:-:S04]  /*06c0*/  DEPBAR.LE SB0, 0x0 ;  /* 0x000080000000791a */ /* 0x000fc80000000000 */
.L_x_13:
[----:B------:R-:W-:Y:S05]  /*06d0*/  WARPSYNC.ALL ;  /* 0x0000000000007948 */ /* 0x000fea0003800000 */
[----:B--2---:R-:W-:Y:S06]  /*06e0*/  BAR.SYNC.DEFER_BLOCKING 0x0 ;  /* 0x0000000000007b1d */ /* 0x004fec0000010000 */
[----:B------:R-:W-:Y:S02]  /*06f0*/  BSSY B1, `(.L_x_14) ;  /* 0x000000b000017945 */ /* 0x000fe40003800000 */
[----:B------:R-:W-:Y:S06]  /*0700*/  BAR.SYNC.DEFER_BLOCKING 0x0 ;  /* 0x0000000000007b1d */ /* 0x000fec0000010000 */
[----:B------:R2:W-:Y:S01]  /*0710*/  @!P0 STS [R14], RZ ;  /* 0x000000ff0e008388 */ /* 0x0005e20000000800 */
[----:B------:R-:W-:Y:S01]  /*0720*/  NOP ;  /* 0x0000000000007918 */ /* 0x000fe20000000000 */
[----:B------:R-:W-:Y:S05]  /*0730*/  @P2 BRA `(.L_x_15) ;  /* 0x0000000000182947 */ /* 0x000fea0003800000 */
[----:B-1----:R-:W1:Y:S01]  /*0740*/  LDS R4, [UR7+0x8] ;  /* 0x00000807ff047984 */ /* 0x002e620008000800 */
[----:B------:R-:W3:Y:S01]  /*0750*/  LDC.64 R8, c[0x0][0x218] ;  /* 0x00008600ff087b82 */ /* 0x000ee20000000a00 */
[----:B------:R-:W-:Y:S02]  /*0760*/  IMAD.MOV.U32 R5, RZ, RZ, 0x70 ;  /* 0x00000070ff057424 */ /* 0x000fe400078e00ff */
[----:B---3--:R3:W-:Y:S03]  /*0770*/  STS.64 [UR7], R8 ;  /* 0x00000008ff007988 */ /* 0x0087e60008000a07 */
[----:B-1----:R-:W-:-:S05]  /*0780*/  LOP3.LUT R4, R4, 0x10, R5, 0xd8, !PT ;  /* 0x0000001004047812 */ /* 0x002fca00078ed805 */
[----:B------:R3:W-:Y:S02]  /*0790*/  STS [UR7+0x8], R4 ;  /* 0x00000804ff007988 */ /* 0x0007e40008000807 */
.L_x_15:
[----:B-1----:R-:W-:Y:S05]  /*07a0*/  BSYNC B1 ;  /* 0x0000000000017941 */ /* 0x002fea0003800000 */
.L_x_14:
[----:B------:R-:W-:Y:S04]  /*07b0*/  BSSY B1, `(.L_x_16) ;  /* 0x000000a000017945 */ /* 0x000fe80003800000 */
[----:B------:R-:W-:Y:S05]  /*07c0*/  @P2 BRA `(.L_x_17) ;  /* 0x0000000000202947 */ /* 0x000fea0003800000 */
[----:B---3--:R-:W1:Y:S01]  /*07d0*/  LDS R4, [UR7+0x34] ;  /* 0x00003407ff047984 */ /* 0x008e620008000800 */
[----:B------:R-:W-:Y:S02]  /*07e0*/  IMAD.MOV.U32 R9, RZ, RZ, 0x3f000000 ;  /* 0x3f000000ff097424 */ /* 0x000fe400078e00ff */
[----:B------:R-:W-:Y:S01]  /*07f0*/  @!P2 IMAD.MOV.U32 R5, RZ, RZ, 0x7f ;  /* 0x0000007fff05a424 */ /* 0x000fe200078e00ff */
[----:B------:R-:W3:Y:S02]  /*0800*/  @!P2 LDS R8, [UR7+0x38] ;  /* 0x00003807ff08a984 */ /* 0x000ee40008000800 */
[----:B-1----:R-:W-:Y:S02]  /*0810*/  LOP3.LUT R4, R4, 0xff000000, R9, 0xb8, !PT ;  /* 0xff00000004047812 */ /* 0x002fe400078eb809 */
[----:B---3--:R-:W-:-:S03]  /*0820*/  @!P2 LOP3.LUT R5, R8, 0xff, R5, 0xb8, !PT ;  /* 0x000000ff0805a812 */ /* 0x008fc600078eb805 */
[----:B------:R1:W-:Y:S04]  /*0830*/  STS [UR7+0x34], R4 ;  /* 0x00003404ff007988 */ /* 0x0003e80008000807 */
[----:B------:R1:W-:Y:S02]  /*0840*/  @!P2 STS [UR7+0x38], R5 ;  /* 0x00003805ff00a988 */ /* 0x0003e40008000807 */
.L_x_17:
[----:B------:R-:W-:Y:S05]  /*0850*/  BSYNC B1 ;  /* 0x0000000000017941 */ /* 0x000fea0003800000 */
.L_x_16:
[----:B------:R-:W-:Y:S04]  /*0860*/  BSSY B1, `(.L_x_18) ;  /* 0x0000004000017945 */ /* 0x000fe80003800000 */
[----:B------:R-:W-:Y:S05]  /*0870*/  @P2 BRA `(.L_x_19) ;  /* 0x0000000000082947 */ /* 0x000fea0003800000 */
[----:B------:R4:W-:Y:S04]  /*0880*/  STS [UR7+0x24], R11 ;  /* 0x0000240bff007988 */ /* 0x0009e80008000807 */
[----:B------:R4:W-:Y:S02]  /*0890*/  STS [UR7+0x20], R3 ;  /* 0x00002003ff007988 */ /* 0x0009e40008000807 */
.L_x_19:
[----:B------:R-:W-:Y:S05]  /*08a0*/  BSYNC B1 ;  /* 0x0000000000017941 */ /* 0x000fea0003800000 */
.L_x_18:
[----:B------:R-:W-:Y:S04]  /*08b0*/  BSSY B1, `(.L_x_20) ;  /* 0x000000e000017945 */ /* 0x000fe80003800000 */
[----:B------:R-:W-:Y:S05]  /*08c0*/  @P2 BRA `(.L_x_21) ;  /* 0x0000000000302947 */ /* 0x000fea0003800000 */
[----:B-1----:R-:W1:Y:S01]  /*08d0*/  LDS R5, [UR7+0x34] ;  /* 0x00003407ff057984 */ /* 0x002e620008000800 */
[----:B---3--:R-:W3:Y:S03]  /*08e0*/  LDC.64 R8, c[0x0][0x240] ;  /* 0x00009000ff087b82 */ /* 0x008ee60000000a00 */
[----:B------:R-:W5:Y:S01]  /*08f0*/  LDS R4, [UR7+0x1c] ;  /* 0x00001c07ff047984 */ /* 0x000f620008000800 */
[C---:B---3--:R-:W-:Y:S01]  /*0900*/  SHF.L.U64.HI R9, R8.reuse, 0x1, R9 ;  /* 0x0000000108097819 */ /* 0x048fe20000010209 */
[----:B------:R-:W-:-:S03]  /*0910*/  IMAD.SHL.U32 R8, R8, 0x2, RZ ;  /* 0x0000000208087824 */ /* 0x000fc600078e00ff */
[--C-:B----4-:R-:W-:Y:S02]  /*0920*/  SHF.R.U32.HI R11, RZ, 0x4, R9.reuse ;  /* 0x00000004ff0b7819 */ /* 0x110fe40000011609 */
[----:B------:R-:W-:-:S05]  /*0930*/  SHF.R.U64 R8, R8, 0x4, R9 ;  /* 0x0000000408087819 */ /* 0x000fca0000001209 */
[----:B------:R3:W-:Y:S01]  /*0940*/  STS [UR7+0xc], R8 ;  /* 0x00000c08ff007988 */ /* 0x0007e20008000807 */
[----:B-1----:R-:W-:Y:S02]  /*0950*/  LOP3.LUT R5, R5, 0x7, RZ, 0xb8, !PT ;  /* 0x0000000705057812 */ /* 0x002fe400078eb8ff */
[----:B-----5:R-:W-:-:S03]  /*0960*/  LOP3.LUT R4, R4, 0xf, R11, 0xb8, !PT ;  /* 0x0000000f04047812 */ /* 0x020fc600078eb80b */
[----:B------:R3:W-:Y:S04]  /*0970*/  STS [UR7+0x34], R5 ;  /* 0x00003405ff007988 */ /* 0x0007e80008000807 */
[----:B------:R3:W-:Y:S02]  /*0980*/  STS [UR7+0x1c], R4 ;  /* 0x00001c04ff007988 */ /* 0x0007e40008000807 */
.L_x_21:
[----:B------:R-:W-:Y:S05]  /*0990*/  BSYNC B1 ;  /* 0x0000000000017941 */ /* 0x000fea0003800000 */
.L_x_20:
[----:B------:R-:W-:Y:S04]  /*09a0*/  BSSY B2, `(.L_x_22) ;  /* 0x000001a000027945 */ /* 0x000fe80003800000 */
[----:B------:R-:W-:Y:S04]  /*09b0*/  BSSY B1, `(.L_x_23) ;  /* 0x0000015000017945 */ /* 0x000fe80003800000 */
[----:B------:R-:W-:Y:S05]  /*09c0*/  @P2 BRA `(.L_x_24) ;  /* 0x0000000000202947 */ /* 0x000fea0003800000 */
[----:B-1-3--:R-:W1:Y:S02]  /*09d0*/  LDS R4, [UR7+0x34] ;  /* 0x00003407ff047984 */ /* 0x00ae640008000800 */
[----:B-1----:R-:W-:-:S05]  /*09e0*/  LOP3.LUT R4, R4, 0x38, RZ, 0xb8, !PT ;  /* 0x0000003804047812 */ /* 0x002fca00078eb8ff */
[----:B------:R1:W-:Y:S01]  /*09f0*/  STS [UR7+0x34], R4 ;  /* 0x00003404ff007988 */ /* 0x0003e20008000807 */
[----:B------:R-:W-:Y:S05]  /*0a00*/  @P2 BRA `(.L_x_25) ;  /* 0x0000000000202947 */ /* 0x000fea0003800000 */
[----:B-1----:R-:W1:Y:S01]  /*0a10*/  LDS R4, [UR7+0x8] ;  /* 0x00000807ff047984 */ /* 0x002e620008000800 */
[----:B------:R-:W-:-:S05]  /*0a20*/  IMAD.MOV.U32 R5, RZ, RZ, 0x780 ;  /* 0x00000780ff057424 */ /* 0x000fca00078e00ff */
[----:B-1----:R-:W-:-:S05]  /*0a30*/  LOP3.LUT R4, R4, 0x500, R5, 0xd8, !PT ;  /* 0x0000050004047812 */ /* 0x002fca00078ed805 */
[----:B------:R5:W-:Y:S02]  /*0a40*/  STS [UR7+0x8], R4 ;  /* 0x00000804ff007988 */ /* 0x000be40008000807 */
.L_x_24:
[----:B------:R-:W-:Y:S05]  /*0a50*/  @P2 BRA `(.L_x_26) ;  /* 0x0000000000282947 */ /* 0x000fea0003800000 */
[----:B-1-3-5:R-:W1:Y:S02]  /*0a60*/  LDS R4, [UR7+0x8] ;  /* 0x00000807ff047984 */ /* 0x02ae640008000800 */
[----:B-1----:R-:W-:-:S05]  /*0a70*/  LOP3.LUT R4, R4, 0x1800, RZ, 0xb8, !PT ;  /* 0x0000180004047812 */ /* 0x002fca00078eb8ff */
[----:B------:R3:W-:Y:S02]  /*0a80*/  STS [UR7+0x8], R4 ;  /* 0x00000804ff007988 */ /* 0x0007e40008000807 */
.L_x_25:
[----:B------:R-:W-:Y:S05]  /*0a90*/  @P2 BREAK B1 ;  /* 0x0000000000012942 */ /* 0x000fea0003800000 */
[----:B------:R-:W-:Y:S05]  /*0aa0*/  @P2 BRA `(.L_x_27) ;  /* 0x0000000000242947 */ /* 0x000fea0003800000 */
[----:B-1-3--:R-:W1:Y:S01]  /*0ab0*/  LDS R4, [UR7+0x8] ;  /* 0x00000807ff047984 */ /* 0x00ae620008000800 */
[----:B------:R-:W-:-:S05]  /*0ac0*/  IMAD.MOV.U32 R5, RZ, RZ, 0x6000 ;  /* 0x00006000ff057424 */ /* 0x000fca00078e00ff */
[----:B-1----:R-:W-:-:S04]  /*0ad0*/  LOP3.LUT R4, R4, 0x6000, R5, 0xd8, !PT ;  /* 0x0000600004047812 */ /* 0x002fc800078ed805 */
[----:B------:R-:W-:-:S05]  /*0ae0*/  LOP3.LUT R4, R4, 0x400000, RZ, 0xb8, !PT ;  /* 0x0040000004047812 */ /* 0x000fca00078eb8ff */
[----:B------:R1:W-:Y:S02]  /*0af0*/  STS [UR7+0x8], R4 ;  /* 0x00000804ff007988 */ /* 0x0003e40008000807 */
.L_x_26:
[----:B------:R-:W-:Y:S05]  /*0b00*/  BSYNC B1 ;  /* 0x0000000000017941 */ /* 0x000fea0003800000 */
.L_x_23:
[----:B-1-3-5:R-:W1:Y:S02]  /*0b10*/  @!P2 LDS R4, [UR7+0x8] ;  /* 0x00000807ff04a984 */ /* 0x02ae640008000800 */
[----:B-1----:R-:W-:-:S05]  /*0b20*/  @!P2 LOP3.LUT R4, R4, 0x8000, RZ, 0xb8, !PT ;  /* 0x000080000404a812 */ /* 0x002fca00078eb8ff */
[----:B------:R5:W-:Y:S02]  /*0b30*/  @!P2 STS [UR7+0x8], R4 ;  /* 0x00000804ff00a988 */ /* 0x000be40008000807 */
.L_x_27:
[----:B------:R-:W-:Y:S05]  /*0b40*/  BSYNC B2 ;  /* 0x0000000000027941 */ /* 0x000fea0003800000 */
.L_x_22:
[----:B------:R-:W-:Y:S05]  /*0b50*/  WARPSYNC.ALL ;  /* 0x0000000000007948 */ /* 0x000fea0003800000 */
[----:B------:R-:W-:-:S04]  /*0b60*/  UIADD3 UR15, UR4, 0x80, URZ ;  /* 0x00000080040f7890 */ /* 0x000fc8000fffe03f */
[----:B------:R-:W-:-:S04]  /*0b70*/  UIADD3 UR14, UP0, UR15, UR16, URZ ;  /* 0x000000100f0e7290 */ /* 0x000fc8000ff1e03f */
[----:B------:R-:W-:Y:S01]  /*0b80*/  ULEA.HI.X.SX32 UR15, UR15, UR17, 0x1, UP0 ;  /* 0x000000110f0f7291 */ /* 0x000fe200080f0e3f */
[----:B------:R-:W-:Y:S11]  /*0b90*/  @P0 BRA `(.L_x_28) ;  /* 0x0000000000280947 */ /* 0x000ff60003800000 */
[----:B-1-3-5:R-:W1:Y:S01]  /*0ba0*/  S2R R4, SR_LANEID ;  /* 0x0000000000047919 */ /* 0x02ae620000000000 */
[----:B------:R-:W-:Y:S05]  /*0bb0*/  WARPSYNC.ALL ;  /* 0x0000000000007948 */ /* 0x000fea0003800000 */
[----:B-1----:R-:W-:-:S05]  /*0bc0*/  IMAD.SHL.U32 R8, R4, 0x4, RZ ;  /* 0x0000000404087824 */ /* 0x002fca00078e00ff */
[----:B------:R-:W1:Y:S01]  /*0bd0*/  LDS R9, [R8+UR7] ;  /* 0x0000000708097984 */ /* 0x000e620008000800 */
[----:B------:R-:W-:-:S05]  /*0be0*/  IADD3 R4, P1, R8, UR14, RZ ;  /* 0x0000000e08047c10 */ /* 0x000fca000ff3e0ff */
[----:B------:R-:W-:-:S05]  /*0bf0*/  IMAD.X R5, RZ, RZ, UR15, P1 ;  /* 0x0000000fff057e24 */ /* 0x000fca00088e06ff */
[----:B-1----:R1:W3:Y:S01]  /*0c00*/  ATOMG.E.EXCH.STRONG.GPU PT, RZ, [R4], R9 ;  /* 0x0000000904ff73a8 */ /* 0x0022e200041ee100 */
[----:B------:R-:W-:-:S04]  /*0c10*/  DEPBAR {5,4,3,2,1,0} ;  /* 0x0000003f0000791a */ /* 0x000fc80000000000 */
[----:B------:R1:W-:Y:S01]  /*0c20*/  UTMACCTL.IV [UR14] ;  /* 0x000000000e0079b9 */ /* 0x0003e20008000000 */
[----:B------:R-:W-:Y:S01]  /*0c30*/  NOP ;  /* 0x0000000000007918 */ /* 0x000fe20000000000 */
.L_x_28:
[----:B------:R-:W-:Y:S05]  /*0c40*/  @P0 BRA `(.L_x_29) ;  /* 0x00000000000c0947 */ /* 0x000fea0003800000 */
[----:B------:R0:W-:Y:S01]  /*0c50*/  UTMACMDFLUSH ;  /* 0x00000000000079b7 */ /* 0x0001e20000000000 */
[----:B------:R-:W-:Y:S05]  /*0c60*/  @P0 BRA `(.L_x_29) ;  /* 0x0000000000040947 */ /* 0x000fea0003800000 */
[----:B------:R-:W-:-:S04]  /*0c70*/  DEPBAR.LE SB0, 0x0 ;  /* 0x000080000000791a */ /* 0x000fc80000000000 */
.L_x_29:
[----:B------:R-:W-:Y:S05]  /*0c80*/  WARPSYNC.ALL ;  /* 0x0000000000007948 */ /* 0x000fea0003800000 */
[----:B---3--:R-:W-:Y:S06]  /*0c90*/  BAR.SYNC.DEFER_BLOCKING 0x0 ;  /* 0x0000000000007b1d */ /* 0x008fec0000010000 */
[----:B------:R-:W-:Y:S02]  /*0ca0*/  BSSY B2, `(.L_x_30) ;  /* 0x000000b000027945 */ /* 0x000fe40003800000 */
[----:B------:R-:W-:Y:S06]  /*0cb0*/  BAR.SYNC.DEFER_BLOCKING 0x0 ;  /* 0x0000000000007b1d */ /* 0x000fec0000010000 */
[----:B------:R3:W-:Y:S01]  /*0cc0*/  @!P0 STS [R14], RZ ;  /* 0x000000ff0e008388 */ /* 0x0007e20000000800 */
[----:B------:R-:W-:Y:S01]  /*0cd0*/  NOP ;  /* 0x0000000000007918 */ /* 0x000fe20000000000 */
[----:B------:R-:W-:Y:S05]  /*0ce0*/  @P2 BRA `(.L_x_31) ;  /* 0x0000000000182947 */ /* 0x000fea0003800000 */
[----:B-1---5:R-:W1:Y:S01]  /*0cf0*/  LDS R4, [UR7+0x8] ;  /* 0x00000807ff047984 */ /* 0x022e620008000800 */
[----:B------:R-:W5:Y:S01]  /*0d00*/  LDC.64 R8, c[0x0][0x220] ;  /* 0x00008800ff087b82 */ /* 0x000f620000000a00 */
[----:B------:R-:W-:Y:S02]  /*0d10*/  IMAD.MOV.U32 R5, RZ, RZ, 0x70 ;  /* 0x00000070ff057424 */ /* 0x000fe400078e00ff */
[----:B-----5:R5:W-:Y:S03]  /*0d20*/  STS.64 [UR7], R8 ;  /* 0x00000008ff007988 */ /* 0x020be60008000a07 */
[----:B-1----:R-:W-:-:S05]  /*0d30*/  LOP3.LUT R4, R4, 0x10, R5, 0xd8, !PT ;  /* 0x0000001004047812 */ /* 0x002fca00078ed805 */
[----:B------:R5:W-:Y:S02]  /*0d40*/  STS [UR7+0x8], R4 ;  /* 0x00000804ff007988 */ /* 0x000be40008000807 */
.L_x_31:
[----:B-1----:R-:W-:Y:S05]  /*0d50*/  BSYNC B2 ;  /* 0x0000000000027941 */ /* 0x002fea0003800000 */
.L_x_30:
[----:B------:R-:W-:Y:S04]  /*0d60*/  BSSY B3, `(.L_x_32) ;  /* 0x0000011000037945 */ /* 0x000fe80003800000 */
[----:B------:R-:W-:Y:S04]  /*0d70*/  BSSY B2, `(.L_x_33) ;  /* 0x000000e000027945 */ /* 0x000fe80003800000 */
[----:B------:R-:W-:Y:S05]  /*0d80*/  @P2 BRA `(.L_x_34) ;  /* 0x0000000000242947 */ /* 0x000fea0003800000 */
[----:B-----5:R-:W1:Y:S01]  /*0d90*/  LDS R4, [UR7+0x34] ;  /* 0x00003407ff047984 */ /* 0x020e620008000800 */
[----:B------:R-:W-:-:S05]  /*0da0*/  IMAD.MOV.U32 R5, RZ, RZ, 0x3f000000 ;  /* 0x3f000000ff057424 */ /* 0x000fca00078e00ff */
[----:B-1----:R-:W-:-:S05]  /*0db0*/  LOP3.LUT R4, R4, 0xff000000, R5, 0xb8, !PT ;  /* 0xff00000004047812 */ /* 0x002fca00078eb805 */
[----:B------:R1:W-:Y:S01]  /*0dc0*/  STS [UR7+0x34], R4 ;  /* 0x00003404ff007988 */ /* 0x0003e20008000807 */
[----:B------:R-:W-:Y:S05]  /*0dd0*/  @P2 BRA `(.L_x_35) ;  /* 0x00000000001c2947 */ /* 0x000fea0003800000 */
[----:B-1----:R-:W1:Y:S01]  /*0de0*/  LDS R4, [UR7+0x38] ;  /* 0x00003807ff047984 */ /* 0x002e620008000800 */
[----:B------:R-:W-:-:S05]  /*0df0*/  IMAD.MOV.U32 R5, RZ, RZ, 0x3f ;  /* 0x0000003fff057424 */ /* 0x000fca00078e00ff */
[----:B-1----:R-:W-:-:S05]  /*0e00*/  LOP3.LUT R4, R4, 0xff, R5, 0xb8, !PT ;  /* 0x000000ff04047812 */ /* 0x002fca00078eb805 */
[----:B------:R1:W-:Y:S02]  /*0e10*/  STS [UR7+0x38], R4 ;  /* 0x00003804ff007988 */ /* 0x0003e40008000807 */
.L_x_34:
[----:B------:R-:W-:Y:S05]  /*0e20*/  @P2 BREAK B2 ;  /* 0x0000000000022942 */ /* 0x000fea0003800000 */
[----:B------:R-:W-:Y:S05]  /*0e30*/  @P2 BRA `(.L_x_36) ;  /* 0x00000000000c2947 */ /* 0x000fea0003800000 */
[----:B------:R1:W-:Y:S02]  /*0e40*/  STS [UR7+0x20], R3 ;  /* 0x00002003ff007988 */ /* 0x0003e40008000807 */
.L_x_35:
[----:B------:R-:W-:Y:S05]  /*0e50*/  BSYNC B2 ;  /* 0x0000000000027941 */ /* 0x000fea0003800000 */
.L_x_33:
[----:B------:R1:W-:Y:S02]  /*0e60*/  @!P2 STS [UR7+0x24], R2 ;  /* 0x00002402ff00a988 */ /* 0x0003e40008000807 */
.L_x_36:
[----:B------:R-:W-:Y:S05]  /*0e70*/  BSYNC B3 ;  /* 0x0000000000037941 */ /* 0x000fea0003800000 */
.L_x_32:
[----:B------:R-:W-:Y:S05]  /*0e80*/  WARPSYNC.ALL ;  /* 0x0000000000007948 */ /* 0x000fea0003800000 */
[----:B------:R-:W-:Y:S04]  /*0e90*/  BSSY B3, `(.L_x_37) ;  /* 0x000000e000037945 */ /* 0x000fe80003800000 */
[----:B------:R-:W-:Y:S05]  /*0ea0*/  @P2 BRA `(.L_x_38) ;  /* 0x0000000000302947 */ /* 0x000fea0003800000 */
[----:B-1--4-:R-:W1:Y:S01]  /*0eb0*/  LDS R3, [UR7+0x34] ;  /* 0x00003407ff037984 */ /* 0x012e620008000800 */
[----:B-----5:R-:W4:Y:S03]  /*0ec0*/  LDC.64 R4, c[0x0][0x248] ;  /* 0x00009200ff047b82 */ /* 0x020f260000000a00 */
[----:B------:R-:W5:Y:S01]  /*0ed0*/  LDS R2, [UR7+0x1c] ;  /* 0x00001c07ff027984 */ /* 0x000f620008000800 */
[C---:B----4-:R-:W-:Y:S01]  /*0ee0*/  SHF.L.U64.HI R5, R4.reuse, 0x1, R5 ;  /* 0x0000000104057819 */ /* 0x050fe20000010205 */
[----:B------:R-:W-:-:S03]  /*0ef0*/  IMAD.SHL.U32 R4, R4, 0x2, RZ ;  /* 0x0000000204047824 */ /* 0x000fc600078e00ff */
[--C-:B------:R-:W-:Y:S02]  /*0f00*/  SHF.R.U32.HI R9, RZ, 0x4, R5.reuse ;  /* 0x00000004ff097819 */ /* 0x100fe40000011605 */
[----:B------:R-:W-:-:S05]  /*0f10*/  SHF.R.U64 R4, R4, 0x4, R5 ;  /* 0x0000000404047819 */ /* 0x000fca0000001205 */
[----:B------:R4:W-:Y:S01]  /*0f20*/  STS [UR7+0xc], R4 ;  /* 0x00000c04ff007988 */ /* 0x0009e20008000807 */
[----:B-1----:R-:W-:Y:S02]  /*0f30*/  LOP3.LUT R3, R3, 0x7, RZ, 0xb8, !PT ;  /* 0x0000000703037812 */ /* 0x002fe400078eb8ff */
[----:B-----5:R-:W-:-:S03]  /*0f40*/  LOP3.LUT R2, R2, 0xf, R9, 0xb8, !PT ;  /* 0x0000000f02027812 */ /* 0x020fc600078eb809 */
[----:B------:R4:W-:Y:S04]  /*0f50*/  STS [UR7+0x34], R3 ;  /* 0x00003403ff007988 */ /* 0x0009e80008000807 */
[----:B------:R4:W-:Y:S02]  /*0f60*/  STS [UR7+0x1c], R2 ;  /* 0x00001c02ff007988 */ /* 0x0009e40008000807 */
.L_x_38:
[----:B------:R-:W-:Y:S05]  /*0f70*/  BSYNC B3 ;  /* 0x0000000000037941 */ /* 0x000fea0003800000 */
.L_x_37:
[----:B------:R-:W-:Y:S04]  /*0f80*/  BSSY B3, `(.L_x_39) ;  /* 0x000001a000037945 */ /* 0x000fe80003800000 */
[----:B------:R-:W-:Y:S04]  /*0f90*/  BSSY B4, `(.L_x_40) ;  /* 0x0000015000047945 */ /* 0x000fe80003800000 */
[----:B------:R-:W-:Y:S05]  /*0fa0*/  @P2 BRA `(.L_x_41) ;  /* 0x0000000000202947 */ /* 0x000fea0003800000 */
[----:B-1--4-:R-:W1:Y:S02]  /*0fb0*/  LDS R2, [UR7+0x34] ;  /* 0x00003407ff027984 */ /* 0x012e640008000800 */
[----:B-1----:R-:W-:-:S05]  /*0fc0*/  LOP3.LUT R2, R2, 0x38, RZ, 0xb8, !PT ;  /* 0x0000003802027812 */ /* 0x002fca00078eb8ff */
[----:B------:R1:W-:Y:S01]  /*0fd0*/  STS [UR7+0x34], R2 ;  /* 0x00003402ff007988 */ /* 0x0003e20008000807 */
[----:B------:R-:W-:Y:S05]  /*0fe0*/  @P2 BRA `(.L_x_42) ;  /* 0x0000000000202947 */ /* 0x000fea0003800000 */
[----:B-1----:R-:W1:Y:S01]  /*0ff0*/  LDS R2, [UR7+0x8] ;  /* 0x00000807ff027984 */ /* 0x002e620008000800 */
[----:B------:R-:W-:-:S05]  /*1000*/  IMAD.MOV.U32 R3, RZ, RZ, 0x780 ;  /* 0x00000780ff037424 */ /* 0x000fca00078e00ff */
[----:B-1----:R-:W-:-:S05]  /*1010*/  LOP3.LUT R2, R2, 0x500, R3, 0xd8, !PT ;  /* 0x0000050002027812 */ /* 0x002fca00078ed803 */
[----:B------:R1:W-:Y:S02]  /*1020*/  STS [UR7+0x8], R2 ;  /* 0x00000802ff007988 */ /* 0x0003e40008000807 */
.L_x_41:
[----:B------:R-:W-:Y:S05]  /*1030*/  @P2 BRA `(.L_x_43) ;  /* 0x0000000000282947 */ /* 0x000fea0003800000 */
[----:B-1--4-:R-:W1:Y:S02]  /*1040*/  LDS R2, [UR7+0x8] ;  /* 0x00000807ff027984 */ /* 0x012e640008000800 */
[----:B-1----:R-:W-:-:S05]  /*1050*/  LOP3.LUT R2, R2, 0x1800, RZ, 0xb8, !PT ;  /* 0x0000180002027812 */ /* 0x002fca00078eb8ff */
[----:B------:R4:W-:Y:S02]  /*1060*/  STS [UR7+0x8], R2 ;  /* 0x00000802ff007988 */ /* 0x0009e40008000807 */
.L_x_42:
[----:B------:R-:W-:Y:S05]  /*1070*/  @P2 BREAK B4 ;  /* 0x0000000000042942 */ /* 0x000fea0003800000 */
[----:B------:R-:W-:Y:S05]  /*1080*/  @P2 BRA `(.L_x_44) ;  /* 0x0000000000242947 */ /* 0x000fea0003800000 */
[----:B-1--4-:R-:W1:Y:S01]  /*1090*/  LDS R2, [UR7+0x8] ;  /* 0x00000807ff027984 */ /* 0x012e620008000800 */
[----:B------:R-:W-:-:S05]  /*10a0*/  IMAD.MOV.U32 R3, RZ, RZ, 0x6000 ;  /* 0x00006000ff037424 */ /* 0x000fca00078e00ff */
[----:B-1----:R-:W-:-:S04]  /*10b0*/  LOP3.LUT R2, R2, 0x6000, R3, 0xd8, !PT ;  /* 0x0000600002027812 */ /* 0x002fc800078ed803 */
[----:B------:R-:W-:-:S05]  /*10c0*/  LOP3.LUT R2, R2, 0x400000, RZ, 0xb8, !PT ;  /* 0x0040000002027812 */ /* 0x000fca00078eb8ff */
[----:B------:R1:W-:Y:S02]  /*10d0*/  STS [UR7+0x8], R2 ;  /* 0x00000802ff007988 */ /* 0x0003e40008000807 */
.L_x_43:
[----:B------:R-:W-:Y:S05]  /*10e0*/  BSYNC B4 ;  /* 0x0000000000047941 */ /* 0x000fea0003800000 */
.L_x_40:
[----:B-1--4-:R-:W1:Y:S02]  /*10f0*/  @!P2 LDS R2, [UR7+0x8] ;  /* 0x00000807ff02a984 */ /* 0x012e640008000800 */
[----:B-1----:R-:W-:-:S05]  /*1100*/  @!P2 LOP3.LUT R2, R2, 0x8000, RZ, 0xb8, !PT ;  /* 0x000080000202a812 */ /* 0x002fca00078eb8ff */
[----:B------:R1:W-:Y:S02]  /*1110*/  @!P2 STS [UR7+0x8], R2 ;  /* 0x00000802ff00a988 */ /* 0x0003e40008000807 */
.L_x_44:
[----:B------:R-:W-:Y:S05]  /*1120*/  BSYNC B3 ;  /* 0x0000000000037941 */ /* 0x000fea0003800000 */
.L_x_39:
[----:B------:R-:W-:Y:S05]  /*1130*/  WARPSYNC.ALL ;  /* 0x0000000000007948 */ /* 0x000fea0003800000 */
[----:B------:R-:W-:Y:S01]  /*1140*/  UIADD3 UR4, UR4, 0x100, URZ ;  /* 0x0000010004047890 */ /* 0x000fe2000fffe03f */
[----:B------:R-:W-:Y:S01]  /*1150*/  ISETP.GE.AND P1, PT, R10, 0x1, PT ;  /* 0x000000010a00780c */ /* 0x000fe20003f26270 */
[----:B------:R-:W-:Y:S01]  /*1160*/  IMAD.MOV.U32 R24, RZ, RZ, RZ ;  /* 0x000000ffff187224 */ /* 0x000fe200078e00ff */
[----:B-----5:R-:W-:Y:S01]  /*1170*/  SHF.R.U32.HI R8, RZ, 0x5, R0 ;  /* 0x00000005ff087819 */ /* 0x020fe20000011600 */
[----:B------:R-:W-:-:S04]  /*1180*/  UIADD3 UR16, UP0, UR4, UR16, URZ ;  /* 0x0000001004107290 */ /* 0x000fc8000ff1e03f */
[----:B------:R-:W-:Y:S01]  /*1190*/  ULEA.HI.X.SX32 UR17, UR4, UR17, 0x1, UP0 ;  /* 0x0000001104117291 */ /* 0x000fe200080f0e3f */
[----:B------:R-:W-:Y:S11]  /*11a0*/  @P0 BRA `(.L_x_45) ;  /* 0x0000000000280947 */ /* 0x000ff60003800000 */
[----:B-1--4-:R-:W1:Y:S01]  /*11b0*/  S2R R2, SR_LANEID ;  /* 0x0000000000027919 */ /* 0x012e620000000000 */
[----:B------:R-:W-:Y:S05]  /*11c0*/  WARPSYNC.ALL ;  /* 0x0000000000007948 */ /* 0x000fea0003800000 */
[----:B-1----:R-:W-:-:S05]  /*11d0*/  IMAD.SHL.U32 R4, R2, 0x4, RZ ;  /* 0x0000000402047824 */ /* 0x002fca00078e00ff */
[----:B------:R-:W1:Y:S01]  /*11e0*/  LDS R5, [R4+UR7] ;  /* 0x0000000704057984 */ /* 0x000e620008000800 */
[----:B------:R-:W-:-:S05]  /*11f0*/  IADD3 R2, P3, R4, UR16, RZ ;  /* 0x0000001004027c10 */ /* 0x000fca000ff7e0ff */
[----:B------:R-:W-:-:S05]  /*1200*/  IMAD.X R3, RZ, RZ, UR17, P3 ;  /* 0x00000011ff037e24 */ /* 0x000fca00098e06ff */
[----:B-1----:R5:W4:Y:S01]  /*1210*/  ATOMG.E.EXCH.STRONG.GPU PT, RZ, [R2], R5 ;  /* 0x0000000502ff73a8 */ /* 0x002b2200041ee100 */
[----:B------:R-:W-:-:S04]  /*1220*/  DEPBAR {5,4,3,2,1,0} ;  /* 0x0000003f0000791a */ /* 0x000fc80000000000 */
[----:B------:R5:W-:Y:S01]  /*1230*/  UTMACCTL.IV [UR16] ;  /* 0x00000000100079b9 */ /* 0x000be20008000000 */
[----:B------:R-:W-:Y:S01]  /*1240*/  NOP ;  /* 0x0000000000007918 */ /* 0x000fe20000000000 */
.L_x_45:
[----:B------:R-:W-:Y:S05]  /*1250*/  @P0 BRA `(.L_x_46) ;  /* 0x00000000000c0947 */ /* 0x000fea0003800000 */
[----:B------:R0:W-:Y:S01]  /*1260*/  UTMACMDFLUSH ;  /* 0x00000000000079b7 */ /* 0x0001e20000000000 */
[----:B------:R-:W-:Y:S05]  /*1270*/  @P0 BRA `(.L_x_46) ;  /* 0x0000000000040947 */ /* 0x000fea0003800000 */
[----:B------:R-:W-:-:S04]  /*1280*/  DEPBAR.LE SB0, 0x0 ;  /* 0x000080000000791a */ /* 0x000fc80000000000 */
.L_x_46:
[----:B------:R-:W-:Y:S05]  /*1290*/  WARPSYNC.ALL ;  /* 0x0000000000007948 */ /* 0x000fea0003800000 */
[----:B----4-:R-:W-:Y:S01]  /*12a0*/  BAR.SYNC.DEFER_BLOCKING 0x0 ;  /* 0x0000000000007b1d */ /* 0x010fe20000010000 */
[----:B------:R-:W-:Y:S01]  /*12b0*/  R2UR UR18, R8 ;  /* 0x00000000081272ca */ /* 0x000fe200000e0000 */
[----:B------:R-:W-:Y:S01]  /*12c0*/  USHF.L.U32 UR19, UR32, 0x7, URZ ;  /* 0x0000000720137899 */ /* 0x000fe2000800063f */
[----:B------:R-:W-:Y:S01]  /*12d0*/  IMAD.MOV.U32 R25, RZ, RZ, RZ ;  /* 0x000000ffff197224 */ /* 0x000fe200078e00ff */
[----:B------:R-:W-:Y:S01]  /*12e0*/  USHF.L.U32 UR23, UR33, 0x6, URZ ;  /* 0x0000000621177899 */ /* 0x000fe2000800063f */
[----:B------:R-:W-:Y:S01]  /*12f0*/  CS2R R26, SRZ ;  /* 0x00000000001a7805 */ /* 0x000fe2000001ff00 */
[----:B------:R-:W-:Y:S01]  /*1300*/  VOTEU.ALL UP0, P2 ;  /* 0x00000000003f7886 */ /* 0x000fe20001000000 */
[----:B------:R-:W-:Y:S01]  /*1310*/  UMOV UR4, 0x1 ;  /* 0x0000000100047882 */ /* 0x000fe20000000000 */
[----:B------:R-:W-:Y:S01]  /*1320*/  VOTEU.ALL UP1, P2 ;  /* 0x00000000003f7886 */ /* 0x000fe20001020000 */
[----:B------:R-:W-:Y:S01]  /*1330*/  VOTEU.ALL UP2, P2 ;  /* 0x00000000003f7886 */ /* 0x000fe20001040000 */
[----:B------:R-:W-:Y:S01]  /*1340*/  VOTEU.ALL UP3, P2 ;  /* 0x00000000003f7886 */ /* 0x000fe20001060000 */
[----:B------:R-:W-:-:S04]  /*1350*/  @!UP0 UIADD3 UR8, -UR4, 0x100000, URZ ;  /* 0x0010000004088890 */ /* 0x000fc8000fffe13f */
[----:B------:R-:W-:Y:S02]  /*1360*/  @!UP0 USHF.L.U32 UR9, UR8, 0xb, URZ ;  /* 0x0000000b08098899 */ /* 0x000fe4000800063f */
[----:B------:R-:W-:Y:S01]  /*1370*/  @!UP0 USHF.L.U32 UR8, UR8, 0x1, URZ ;  /* 0x0000000108088899 */ /* 0x000fe2000800063f */
[----:B------:R-:W-:Y:S01]  /*1380*/  CS2R R28, SRZ ;  /* 0x00000000001c7805 */ /* 0x000fe2000001ff00 */
        /* <DEDUP_REMOVED lines=12> */
[----:B------:R-:W-:Y:S01]  /*1450*/  VOTEU.ALL UP0, P2 ;  /* 0x00000000003f7886 */ /* 0x000fe20001000000 */
[----:B------:R-:W-:Y:S02]  /*1460*/  CS2R R36, SRZ ;  /* 0x0000000000247805 */ /* 0x000fe4000001ff00 */
[----:B------:R-:W-:Y:S02]  /*1470*/  CS2R R38, SRZ ;  /* 0x0000000000267805 */ /* 0x000fe4000001ff00 */
[----:B------:R-:W-:Y:S02]  /*1480*/  CS2R R40, SRZ ;  /* 0x0000000000287805 */ /* 0x000fe4000001ff00 */
[----:B------:R-:W-:Y:S01]  /*1490*/  CS2R R42, SRZ ;  /* 0x00000000002a7805 */ /* 0x000fe2000001ff00 */
[----:B------:R-:W4:Y:S02]  /*14a0*/  FENCE.VIEW.ASYNC.S ;  /* 0x00000000000073c6 */ /* 0x000f240000000000 */
[----:B----4-:R4:W1:Y:S02]  /*14b0*/  @!UP0 SYNCS.EXCH.64 URZ, [UR7+0x30000], UR8 ;  /* 0x03000008073f85b2 */ /* 0x0108640008000100 */
[----:B-1----:R-:W-:Y:S01]  /*14c0*/  BAR.SYNC.DEFER_BLOCKING 0x0 ;  /* 0x0000000000007b1d */ /* 0x002fe20000010000 */
[----:B------:R-:W-:-:S02]  /*14d0*/  CS2R R44, SRZ ;  /* 0x00000000002c7805 */ /* 0x000fc4000001ff00 */
[----:B------:R-:W-:Y:S02]  /*14e0*/  CS2R R46, SRZ ;  /* 0x00000000002e7805 */ /* 0x000fe4000001ff00 */
[----:B------:R-:W-:Y:S02]  /*14f0*/  CS2R R48, SRZ ;  /* 0x0000000000307805 */ /* 0x000fe4000001ff00 */
[----:B------:R-:W-:Y:S02]  /*1500*/  CS2R R50, SRZ ;  /* 0x0000000000327805 */ /* 0x000fe4000001ff00 */
[----:B------:R-:W-:Y:S02]  /*1510*/  CS2R R52, SRZ ;  /* 0x0000000000347805 */ /* 0x000fe4000001ff00 */
[----:B------:R-:W-:Y:S01]  /*1520*/  CS2R R54, SRZ ;  /* 0x0000000000367805 */ /* 0x000fe2000001ff00 */
[----:B------:R4:W1:Y:S02]  /*1530*/  @!UP1 SYNCS.EXCH.64 URZ, [UR7+0x30008], UR10 ;  /* 0x0300080a073f95b2 */ /* 0x0008640008000100 */
[----:B-1----:R-:W-:Y:S06]  /*1540*/  BAR.SYNC.DEFER_BLOCKING 0x0 ;  /* 0x0000000000007b1d */ /* 0x002fec0000010000 */
[----:B------:R4:W1:Y:S02]  /*1550*/  @!UP2 SYNCS.EXCH.64 URZ, [UR7+0x30010], UR20 ;  /* 0x03001014073fa5b2 */ /* 0x0008640008000100 */
[----:B-1----:R-:W-:Y:S06]  /*1560*/  BAR.SYNC.DEFER_BLOCKING 0x0 ;  /* 0x0000000000007b1d */ /* 0x002fec0000010000 */
[----:B------:R4:W1:Y:S01]  /*1570*/  @!UP3 SYNCS.EXCH.64 URZ, [UR7+0x30018], UR4 ;  /* 0x03001804073fb5b2 */ /* 0x0008620008000100 */
[----:B------:R-:W-:Y:S05]  /*1580*/  @!P1 BRA `(.L_x_47) ;  /* 0x00000004008c9947 */ /* 0x000fea0003800000 */
[----:B------:R-:W-:Y:S02]  /*1590*/  CS2R R24, SRZ ;  /* 0x0000000000187805 */ /* 0x000fe4000001ff00 */
[----:B------:R-:W-:Y:S02]  /*15a0*/  CS2R R26, SRZ ;  /* 0x00000000001a7805 */ /* 0x000fe4000001ff00 */
[----:B------:R-:W-:Y:S02]  /*15b0*/  CS2R R28, SRZ ;  /* 0x00000000001c7805 */ /* 0x000fe4000001ff00 */
[----:B------:R-:W-:Y:S02]  /*15c0*/  CS2R R30, SRZ ;  /* 0x00000000001e7805 */ /* 0x000fe4000001ff00 */
[----:B------:R-:W-:Y:S02]  /*15d0*/  CS2R R32, SRZ ;  /* 0x0000000000207805 */ /* 0x000fe4000001ff00 */
[----:B------:R-:W-:-:S02]  /*15e0*/  CS2R R34, SRZ ;  /* 0x0000000000227805 */ /* 0x000fc4000001ff00 */
        /* <DEDUP_REMOVED lines=9> */
[----:B------:R-:W-:Y:S01]  /*1680*/  CS2R R54, SRZ ;  /* 0x0000000000367805 */ /* 0x000fe2000001ff00 */
[----:B----4-:R-:W-:Y:S01]  /*1690*/  UMOV UR4, URZ ;  /* 0x0000003f00047c82 */ /* 0x010fe20008000000 */
[----:B------:R-:W-:-:S05]  /*16a0*/  UMOV UR27, URZ ;  /* 0x0000003f001b7c82 */ /* 0x000fca0008000000 */
.L_x_49:
[----:B-1----:R-:W-:Y:S01]  /*16b0*/  BAR.SYNC.DEFER_BLOCKING 0x0 ;  /* 0x0000000000007b1d */ /* 0x002fe20000010000 */
[----:B------:R-:W-:Y:S01]  /*16c0*/  ULEA UR29, UR4, UR7, 0x3 ;  /* 0x00000007041d7291 */ /* 0x000fe2000f8e183f */
[----:B-----5:R-:W-:Y:S01]  /*16d0*/  @!P2 IMAD.MOV.U32 R2, RZ, RZ, 0xc000 ;  /* 0x0000c000ff02a424 */ /* 0x020fe200078e00ff */
[----:B------:R-:W-:Y:S01]  /*16e0*/  ELECT P0, URZ, PT ;  /* 0x00000000003f782f */ /* 0x000fe20003800000 */
[----:B------:R-:W-:-:S03]  /*16f0*/  ULEA UR5, UR4, UR7, 0xe ;  /* 0x0000000704057291 */ /* 0x000fc6000f8e703f */
[----:B------:R-:W-:Y:S01]  /*1700*/  ISETP.LT.U32.AND P0, PT, R6, 0x40, P0 ;  /* 0x000000400600780c */ /* 0x000fe20000701070 */
[----:B------:R-:W-:Y:S02]  /*1710*/  ULOP3.LUT UR26, UR18, 0x1, URZ, 0xc0, !UPT ;  /* 0x00000001121a7892 */ /* 0x000fe4000f8ec03f */
[----:B------:R-:W-:Y:S02]  /*1720*/  UIADD3 UR6, UR5, 0x20000, URZ ;  /* 0x0002000005067890 */ /* 0x000fe4000fffe03f */
[----:B------:R-:W-:Y:S02]  /*1730*/  ULEA UR22, UR26, UR27, 0x6 ;  /* 0x0000001b1a167291 */ /* 0x000fe4000f8e303f */
[----:B------:R-:W-:Y:S01]  /*1740*/  ULEA UR20, UR26, UR6, 0xd ;  /* 0x000000061a147291 */ /* 0x000fe2000f8e683f */
[----:B------:R-:W-:Y:S01]  /*1750*/  ELECT P1, URZ, PT ;  /* 0x00000000003f782f */ /* 0x000fe20003820000 */
[----:B------:R-:W-:-:S04]  /*1760*/  ULEA UR28, UR4, UR7, 0xf ;  /* 0x00000007041c7291 */ /* 0x000fc8000f8e783f */
[----:B------:R-:W-:Y:S01]  /*1770*/  VOTEU.ANY UP0, P0 ;  /* 0x00000000003f7886 */ /* 0x000fe20000000100 */
[----:B------:R-:W-:Y:S01]  /*1780*/  VOTEU.ANY UP2, P0 ;  /* 0x00000000003f7886 */ /* 0x000fe20000040100 */
[----:B------:R-:W-:Y:S01]  /*1790*/  ISETP.LT.U32.AND P1, PT, R6, 0x40, P1 ;  /* 0x000000400600780c */ /* 0x000fe20000f21070 */
[----:B------:R-:W-:Y:S01]  /*17a0*/  ULEA UR24, UR26, UR28, 0xe ;  /* 0x0000001c1a187291 */ /* 0x000fe2000f8e703f */
[----:B------:R1:W-:Y:S01]  /*17b0*/  @!P2 SYNCS.ARRIVE.TRANS64 RZ, [UR29+0x30000], R2 ;  /* 0x03000002ffffa9a7 */ /* 0x0003e2000800001d */
[----:B------:R-:W-:Y:S01]  /*17c0*/  @UP0 UIADD3 UR21, UR29, 0x30000, URZ ;  /* 0x000300001d150890 */ /* 0x000fe2000fffe03f */
[----:B------:R-:W-:Y:S01]  /*17d0*/  @UP0 UMOV UR8, UR12 ;  /* 0x0000000c00080c82 */ /* 0x000fe20008000000 */
[----:B------:R-:W-:Y:S01]  /*17e0*/  @UP0 UMOV UR9, UR13 ;  /* 0x0000000d00090c82 */ /* 0x000fe20008000000 */
[----:B------:R-:W-:Y:S01]  /*17f0*/  BAR.SYNC.DEFER_BLOCKING 0x0 ;  /* 0x0000000000007b1d */ /* 0x000fe20000010000 */
[----:B------:R-:W-:Y:S01]  /*1800*/  ULEA UR26, UR26, UR19, 0x6 ;  /* 0x000000131a1a7291 */ /* 0x000fe2000f8e303f */
[----:B-1----:R-:W-:-:S05]  /*1810*/  SHF.L.U32 R2, R7, 0x1f, RZ ;  /* 0x0000001f07027819 */ /* 0x002fca00000006ff */
[----:B------:R-:W-:Y:S01]  /*1820*/  VOTEU.ANY UP1, P1 ;  /* 0x00000000003f7886 */ /* 0x000fe20000820100 */
[----:B------:R-:W-:-:S04]  /*1830*/  VOTEU.ANY UP3, P1 ;  /* 0x00000000003f7886 */ /* 0x000fc80000860100 */
[----:B------:R-:W-:Y:S01]  /*1840*/  @UP1 UIADD3 UR25, UR29, 0x30000, URZ ;  /* 0x000300001d191890 */ /* 0x000fe2000fffe03f */
[----:B------:R-:W-:Y:S01]  /*1850*/  @UP1 UMOV UR10, UR14 ;  /* 0x0000000e000a1c82 */ /* 0x000fe20008000000 */
[----:B------:R-:W-:Y:S01]  /*1860*/  @UP1 UMOV UR11, UR15 ;  /* 0x0000000f000b1c82 */ /* 0x000fe20008000000 */
[----:B------:R1:W-:Y:S01]  /*1870*/  @UP2 UTMALDG.2D [UR20], [UR8] ;  /* 0x00000014080025b4 */ /* 0x0003e20008008000 */
[----:B------:R4:W-:Y:S06]  /*1880*/  MEMBAR.ALL.CTA ;  /* 0x0000000000007992 */ /* 0x0009ec0000008000 */
[----:B----4-:R-:W4:Y:S02]  /*1890*/  FENCE.VIEW.ASYNC.S ;  /* 0x00000000000073c6 */ /* 0x010f240000000000 */
[----:B----4-:R-:W-:Y:S06]  /*18a0*/  BAR.SYNC.DEFER_BLOCKING 0x0 ;  /* 0x0000000000007b1d */ /* 0x010fec0000010000 */
[----:B------:R1:W-:Y:S02]  /*18b0*/  @UP3 UTMALDG.2D [UR24], [UR10] ;  /* 0x000000180a0035b4 */ /* 0x0003e40008008000 */
[----:B------:R-:W-:Y:S06]  /*18c0*/  BAR.SYNC.DEFER_BLOCKING 0x0 ;  /* 0x0000000000007b1d */ /* 0x000fec0000010000 */
[----:B------:R-:W4:Y:S02]  /*18d0*/  SYNCS.PHASECHK.TRANS64.TRYWAIT P0, [UR29+0x30000], R2 ;  /* 0x03000002ff0075a7 */ /* 0x000f24000800015d */
[----:B-1--4-:R-:W-:Y:S05]  /*18e0*/  @!P0 BRA `(.L_x_48) ;  /* 0x0000000400ac8947 */ /* 0x012fea0003800000 */
.L_x_50:
[----:B------:R-:W-:Y:S01]  /*18f0*/  USHF.L.U32 UR5, UR18, 0x8, URZ ;  /* 0x0000000812057899 */ /* 0x000fe2000800063f */
[----:B------:R-:W-:Y:S02]  /*1900*/  WARPGROUP.DEPBAR.LE gsb0, 0x0 ;  /* 0x00008000000079c5 */ /* 0x000fe40000010000 */
[----:B------:R-:W-:Y:S01]  /*1910*/  USHF.R.U32.HI UR8, URZ, 0x4, UR6 ;  /* 0x000000043f087899 */ /* 0x000fe20008011606 */
[----:B------:R-:W-:Y:S01]  /*1920*/  WARPGROUP.ARRIVE ;  /* 0x00000000000079c5 */ /* 0x000fe20000000000 */
[----:B------:R-:W-:Y:S01]  /*1930*/  ULOP3.LUT UR5, UR5, 0x400, URZ, 0xc0, !UPT ;  /* 0x0000040005057892 */ /* 0x000fe2000f8ec03f */
[----:B------:R-:W1:Y:S01]  /*1940*/  LDC R2, c[0x0][0x230] ;  /* 0x00008c00ff027b82 */ /* 0x000e620000000800 */
[----:B------:R-:W-:Y:S02]  /*1950*/  USGXT.U32 UR8, UR8, 0xe ;  /* 0x0000000e0808789a */ /* 0x000fe40008000000 */
[----:B------:R-:W-:Y:S01]  /*1960*/  ULEA.HI UR5, UR28, UR5, URZ, 0x1c ;  /* 0x000000051c057291 */ /* 0x000fe2000f8fe03f */
[----:B------:R-:W-:Y:S01]  /*1970*/  UMOV UR9, 0x40000040 ;  /* 0x4000004000097882 */ /* 0x000fe20000000000 */
[----:B------:R-:W-:-:S02]  /*1980*/  UMOV UR11, 0x40000040 ;  /* 0x40000040000b7882 */ /* 0x000fc40000000000 */
[----:B------:R-:W-:Y:S01]  /*1990*/  ULOP3.LUT UR10, UR5, 0x3fff, URZ, 0xc0, !UPT ;  /* 0x00003fff050a7892 */ /* 0x000fe2000f8ec03f */
[----:B------:R-:W-:Y:S02]  /*19a0*/  UMOV UR6, URZ ;  /* 0x0000003f00067c82 */ /* 0x000fe40008000000 */
[----:B------:R-:W-:Y:S01]  /*19b0*/  UMOV UR5, URZ ;  /* 0x0000003f00057c82 */ /* 0x000fe20008000000 */
[----:B------:R-:W-:Y:S02]  /*19c0*/  UIADD3 UR27, UR27, 0x80, URZ ;  /* 0x000000801b1b7890 */ /* 0x000fe4000fffe03f */
[----:B------:R-:W-:-:S03]  /*19d0*/  UIADD3 UR4, UR4, 0x1, URZ ;  /* 0x0000000104047890 */ /* 0x000fc6000fffe03f */
[----:B------:R-:W-:Y:S01]  /*19e0*/  HGMMA.64x64x16.F32.BF16 R24, gdesc[UR8].tnspB, R24 ;  /* 0x40e00000081879f0 */ /* 0x000fe20008701818 */
[----:B------:R-:W-:Y:S02]  /*19f0*/  UIADD3 UR8, UP0, UR8, 0x2, URZ ;  /* 0x0000000208087890 */ /* 0x000fe4000ff1e03f */
[----:B------:R-:W-:Y:S02]  /*1a00*/  UIADD3 UR10, UP1, UR10, 0x80, URZ ;  /* 0x000000800a0a7890 */ /* 0x000fe4000ff3e03f */
[----:B------:R-:W-:Y:S02]  /*1a10*/  UIADD3.X UR9, UR5, 0x40000040, URZ, UP0, !UPT ;  /* 0x4000004005097890 */ /* 0x000fe400087fe43f */
[----:B------:R-:W-:Y:S01]  /*1a20*/  UIADD3.X UR11, UR6, 0x40000040, URZ, UP1, !UPT ;  /* 0x40000040060b7890 */ /* 0x000fe20008ffe43f */
[----:B-1----:R-:W-:Y:S01]  /*1a30*/  ISETP.LE.AND P0, PT, R2, UR27, PT ;  /* 0x0000001b02007c0c */ /* 0x002fe2000bf03270 */
[----:B------:R-:W-:Y:S02]  /*1a40*/  UIADD3.64 UR28, UR8, 0x2, URZ ;  /* 0x00000002081c7897 */ /* 0x000fe4000fffe03f */
[----:B------:R-:W-:-:S02]  /*1a50*/  UIADD3.64 UR30, UR10, 0x80, URZ ;  /* 0x000000800a1e7897 */ /* 0x000fc4000fffe03f */
[----:B------:R-:W-:-:S04]  /*1a60*/  UISETP.NE.U32.AND UP0, UPT, UR4, 0x4, UPT ;  /* 0x000000040400788c */ /* 0x000fc8000bf05070 */
[----:B------:R-:W-:Y:S02]  /*1a70*/  USEL UR5, URZ, 0x1, UP0 ;  /* 0x000000013f057887 */ /* 0x000fe40008000000 */
[----:B------:R-:W-:-:S04]  /*1a80*/  USEL UR4, UR4, URZ, UP0 ;  /* 0x0000003f04047287 */ /* 0x000fc80008000000 */
[----:B------:R-:W-:Y:S01]  /*1a90*/  LOP3.LUT R7, R7, UR5, RZ, 0x3c, !PT ;  /* 0x0000000507077c12 */ /* 0x000fe2000f8e3cff */
[----:B------:R-:W-:Y:S04]  /*1aa0*/  HGMMA.64x64x16.F32.BF16 R24, gdesc[UR8].tnspB, R24 ;  /* 0x40e00000081879f0 */ /* 0x000fe80008701818 */
[----:B------:R-:W-:Y:S01]  /*1ab0*/  HGMMA.64x64x16.F32.BF16 R24, gdesc[UR28].tnspB, R24 ;  /* 0x40e000001c1879f0 */ /* 0x000fe20008701818 */
[----:B------:R-:W-:Y:S02]  /*1ac0*/  UIADD3.64 UR28, UR8, 0x4, URZ ;  /* 0x00000004081c7897 */ /* 0x000fe4000fffe03f */
[----:B------:R-:W-:-:S09]  /*1ad0*/  UIADD3.64 UR30, UR10, 0x100, URZ ;  /* 0x000001000a1e7897 */ /* 0x000fd2000fffe03f */
        /* <DEDUP_REMOVED lines=8> */
[----:B------:R-:W-:Y:S02]  /*1b60*/  UIADD3.64 UR30, UR10, 0x280, URZ ;  /* 0x000002800a1e7897 */ /* 0x000fe4000fffe03f */
[----:B------:R-:W-:Y:S02]  /*1b70*/  UIADD3.64 UR8, UR8, 0x204, URZ ;  /* 0x0000020408087897 */ /* 0x000fe4000fffe03f */
[----:B------:R-:W-:-:S05]  /*1b80*/  UIADD3.64 UR10, UR10, 0x300, URZ ;  /* 0x000003000a0a7897 */ /* 0x000fca000fffe03f */
[----:B------:R-:W-:Y:S04]  /*1b90*/  HGMMA.64x64x16.F32.BF16 R24, gdesc[UR28].tnspB, R24 ;  /* 0x40e000001c1879f0 */ /* 0x000fe80008701818 */
[----:B------:R-:W-:Y:S01]  /*1ba0*/  HGMMA.64x64x16.F32.BF16 R24, gdesc[UR8].tnspB, R24, gsb0 ;  /* 0x40e00000081879f0 */ /* 0x000fe20008001818 */
[----:B------:R-:W-:Y:S05]  /*1bb0*/  @!P0 BRA `(.L_x_49) ;  /* 0xfffffff800bc8947 */ /* 0x000fea000383ffff */
.L_x_47:
[----:B------:R-:W-:Y:S02]  /*1bc0*/  WARPGROUP.DEPBAR.LE gsb0, 0x0 ;  /* 0x00008000000079c5 */ /* 0x000fe40000010000 */
[----:B-1----:R-:W-:Y:S01]  /*1bd0*/  BAR.SYNC.DEFER_BLOCKING 0x0 ;  /* 0x0000000000007b1d */ /* 0x002fe20000010000 */
[C---:B-----5:R-:W-:Y:S01]  /*1be0*/  IMAD.SHL.U32 R2, R0.reuse, 0x80, RZ ;  /* 0x0000008000027824 */ /* 0x060fe200078e00ff */
[----:B------:R-:W-:Y:S01]  /*1bf0*/  F2FP.BF16.F32.PACK_AB R24, R25, R24 ;  /* 0x000000181918723e */ /* 0x000fe200000010ff */
[----:B------:R-:W-:Y:S01]  /*1c00*/  IMAD.SHL.U32 R3, R0, 0x40, RZ ;  /* 0x0000004000037824 */ /* 0x000fe200078e00ff */
[----:B------:R-:W-:Y:S02]  /*1c10*/  F2FP.BF16.F32.PACK_AB R25, R27, R26 ;  /* 0x0000001a1b19723e */ /* 0x000fe400000010ff */
[----:B------:R-:W-:Y:S02]  /*1c20*/  ELECT P0, URZ, PT ;  /* 0x00000000003f782f */ /* 0x000fe40003800000 */
[----:B------:R-:W-:Y:S01]  /*1c30*/  LOP3.LUT R2, R2, 0x780, RZ, 0xc0, !PT ;  /* 0x0000078002027812 */ /* 0x000fe200078ec0ff */
[----:B------:R-:W-:Y:S01]  /*1c40*/  ULOP3.LUT UR18, UR18, 0x1, URZ, 0xc0, !UPT ;  /* 0x0000000112127892 */ /* 0x000fe2000f8ec03f */
[----:B------:R-:W-:Y:S01]  /*1c50*/  F2FP.BF16.F32.PACK_AB R32, R33, R32 ;  /* 0x000000202120723e */ /* 0x000fe200000010ff */
[----:B----4-:R-:W-:Y:S01]  /*1c60*/  UMOV UR10, UR23 ;  /* 0x00000017000a7c82 */ /* 0x010fe20008000000 */
[----:B------:R-:W-:Y:S01]  /*1c70*/  LOP3.LUT R4, R2, 0x3800, R3, 0xf8, !PT ;  /* 0x0000380002047812 */ /* 0x000fe200078ef803 */
[----:B------:R-:W-:Y:S01]  /*1c80*/  IMAD.SHL.U32 R2, R0, 0x10, RZ ;  /* 0x0000001000027824 */ /* 0x000fe200078e00ff */
[----:B------:R-:W-:Y:S01]  /*1c90*/  F2FP.BF16.F32.PACK_AB R26, R29, R28 ;  /* 0x0000001c1d1a723e */ /* 0x000fe200000010ff */
[----:B------:R-:W-:Y:S01]  /*1ca0*/  ULEA UR8, UR18, UR7, 0xd ;  /* 0x0000000712087291 */ /* 0x000fe2000f8e683f */
[----:B------:R-:W-:Y:S01]  /*1cb0*/  F2FP.BF16.F32.PACK_AB R27, R31, R30 ;  /* 0x0000001e1f1b723e */ /* 0x000fe200000010ff */
[----:B------:R-:W-:Y:S01]  /*1cc0*/  ULEA UR9, UR18, UR19, 0x6 ;  /* 0x0000001312097291 */ /* 0x000fe2000f8e303f */
[----:B------:R-:W-:-:S02]  /*1cd0*/  LOP3.LUT R3, R2, 0x70, RZ, 0xc0, !PT ;  /* 0x0000007002037812 */ /* 0x000fc400078ec0ff */
[----:B------:R-:W-:Y:S02]  /*1ce0*/  F2FP.BF16.F32.PACK_AB R33, R35, R34 ;  /* 0x000000222321723e */ /* 0x000fe400000010ff */
[----:B------:R-:W-:Y:S02]  /*1cf0*/  LOP3.LUT R3, R3, 0x10, R0, 0x78, !PT ;  /* 0x0000001003037812 */ /* 0x000fe400078e7800 */
[----:B------:R-:W-:Y:S01]  /*1d00*/  F2FP.BF16.F32.PACK_AB R40, R41, R40 ;  /* 0x000000282928723e */ /* 0x000fe200000010ff */
[----:B------:R-:W1:Y:S02]  /*1d10*/  @!P2 SYNCS.CCTL.IV [UR7+0x30000] ;  /* 0x03000000ff00a9b1 */ /* 0x000e640008000007 */
[----:B-1----:R-:W-:Y:S01]  /*1d20*/  BAR.SYNC.DEFER_BLOCKING 0x0 ;  /* 0x0000000000007b1d */ /* 0x002fe20000010000 */
[----:B------:R-:W-:Y:S02]  /*1d30*/  LOP3.LUT R3, R4, R3, RZ, 0xfc, !PT ;  /* 0x0000000304037212 */ /* 0x000fe400078efcff */
[----:B------:R-:W-:-:S02]  /*1d40*/  F2FP.BF16.F32.PACK_AB R34, R37, R36 ;  /* 0x000000242522723e */ /* 0x000fc400000010ff */
[C---:B------:R-:W-:Y:S01]  /*1d50*/  LOP3.LUT R2, R3.reuse, 0x20, RZ, 0x3c, !PT ;  /* 0x0000002003027812 */ /* 0x040fe200078e3cff */
[C---:B------:R-:W-:Y:S01]  /*1d60*/  VIADD R0, R3.reuse, UR7 ;  /* 0x0000000703007c36 */ /* 0x040fe20008000000 */
[C---:B------:R-:W-:Y:S02]  /*1d70*/  LOP3.LUT R4, R3.reuse, 0x40, RZ, 0x3c, !PT ;  /* 0x0000004003047812 */ /* 0x040fe400078e3cff */
[----:B------:R-:W-:Y:S01]  /*1d80*/  LOP3.LUT R3, R3, 0x60, RZ, 0x3c, !PT ;  /* 0x0000006003037812 */ /* 0x000fe200078e3cff */
[----:B------:R-:W-:Y:S01]  /*1d90*/  VIADD R2, R2, UR7 ;  /* 0x0000000702027c36 */ /* 0x000fe20008000000 */
[----:B------:R-:W-:Y:S01]  /*1da0*/  F2FP.BF16.F32.PACK_AB R35, R39, R38 ;  /* 0x000000262723723e */ /* 0x000fe200000010ff */
[----:B------:R-:W-:Y:S01]  /*1db0*/  VIADD R4, R4, UR7 ;  /* 0x0000000704047c36 */ /* 0x000fe20008000000 */
[----:B------:R-:W-:Y:S01]  /*1dc0*/  F2FP.BF16.F32.PACK_AB R41, R43, R42 ;  /* 0x0000002a2b29723e */ /* 0x000fe200000010ff */
[----:B------:R-:W-:Y:S01]  /*1dd0*/  VIADD R3, R3, UR7 ;  /* 0x0000000703037c36 */ /* 0x000fe20008000000 */
[----:B------:R-:W-:-:S02]  /*1de0*/  F2FP.BF16.F32.PACK_AB R48, R49, R48 ;  /* 0x000000303130723e */ /* 0x000fc400000010ff */
[----:B------:R-:W-:Y:S02]  /*1df0*/  F2FP.BF16.F32.PACK_AB R42, R45, R44 ;  /* 0x0000002c2d2a723e */ /* 0x000fe400000010ff */
[----:B------:R-:W-:Y:S02]  /*1e00*/  F2FP.BF16.F32.PACK_AB R43, R47, R46 ;  /* 0x0000002e2f2b723e */ /* 0x000fe400000010ff */
[----:B------:R-:W-:Y:S02]  /*1e10*/  F2FP.BF16.F32.PACK_AB R49, R51, R50 ;  /* 0x000000323331723e */ /* 0x000fe400000010ff */
[----:B------:R-:W-:Y:S01]  /*1e20*/  F2FP.BF16.F32.PACK_AB R50, R53, R52 ;  /* 0x000000343532723e */ /* 0x000fe200000010ff */
[----:B------:R-:W1:Y:S02]  /*1e30*/  @!P2 SYNCS.CCTL.IV [UR7+0x30008] ;  /* 0x03000800ff00a9b1 */ /* 0x000e640008000007 */
[----:B-1----:R-:W-:Y:S01]  /*1e40*/  BAR.SYNC.DEFER_BLOCKING 0x0 ;  /* 0x0000000000007b1d */ /* 0x002fe20000010000 */
[----:B------:R-:W-:-:S02]  /*1e50*/  F2FP.BF16.F32.PACK_AB R51, R55, R54 ;  /* 0x000000363733723e */ /* 0x000fc400000010ff */
[----:B------:R-:W-:-:S13]  /*1e60*/  ISETP.LT.U32.AND P0, PT, R6, 0x40, P0 ;  /* 0x000000400600780c */ /* 0x000fda0000701070 */
[----:B------:R-:W-:Y:S01]  /*1e70*/  VOTEU.ANY UP0, P0 ;  /* 0x00000000003f7886 */ /* 0x000fe20000000100 */
[----:B------:R-:W-:-:S04]  /*1e80*/  VOTEU.ANY UP1, P0 ;  /* 0x00000000003f7886 */ /* 0x000fc80000020100 */
[----:B------:R-:W-:Y:S01]  /*1e90*/  @UP0 UMOV UR4, UR16 ;  /* 0x0000001000040c82 */ /* 0x000fe20008000000 */
[----:B------:R-:W-:Y:S01]  /*1ea0*/  @UP0 UMOV UR5, UR17 ;  /* 0x0000001100050c82 */ /* 0x000fe20008000000 */
[----:B------:R-:W1:Y:S02]  /*1eb0*/  @!P2 SYNCS.CCTL.IV [UR7+0x30010] ;  /* 0x03001000ff00a9b1 */ /* 0x000e640008000007 */
[----:B-1----:R-:W-:Y:S06]  /*1ec0*/  BAR.SYNC.DEFER_BLOCKING 0x0 ;  /* 0x0000000000007b1d */ /* 0x002fec0000010000 */
[----:B------:R-:W1:Y:S02]  /*1ed0*/  @!P2 SYNCS.CCTL.IV [UR7+0x30018] ;  /* 0x03001800ff00a9b1 */ /* 0x000e640008000007 */
[----:B-1----:R-:W-:Y:S04]  /*1ee0*/  STSM.16.M88.4 [R0], R24 ;  /* 0x0000001800007844 */ /* 0x002fe80000000200 */
[----:B------:R-:W-:Y:S04]  /*1ef0*/  STSM.16.M88.4 [R2], R32 ;  /* 0x0000002002007844 */ /* 0x000fe80000000200 */
[----:B------:R-:W-:Y:S04]  /*1f00*/  STSM.16.M88.4 [R4], R40 ;  /* 0x0000002804007844 */ /* 0x000fe80000000200 */
[----:B------:R-:W-:Y:S01]  /*1f10*/  STSM.16.M88.4 [R3], R48 ;  /* 0x0000003003007844 */ /* 0x000fe20000000200 */
[----:B------:R1:W-:Y:S06]  /*1f20*/  MEMBAR.ALL.CTA ;  /* 0x0000000000007992 */ /* 0x0003ec0000008000 */
[----:B-1----:R-:W1:Y:S02]  /*1f30*/  FENCE.VIEW.ASYNC.S ;  /* 0x00000000000073c6 */ /* 0x002e640000000000 */
[----:B-1----:R-:W-:Y:S06]  /*1f40*/  BAR.SYNC.DEFER_BLOCKING 0x0 ;  /* 0x0000000000007b1d */ /* 0x002fec0000010000 */
[----:B------:R1:W-:Y:S01]  /*1f50*/  @UP1 UTMASTG.2D [UR8], [UR4] ;  /* 0x00000008040013b5 */ /* 0x0003e20008008000 */
[----:B------:R0:W-:Y:S01]  /*1f60*/  UTMACMDFLUSH ;  /* 0x00000000000079b7 */ /* 0x0001e20000000000 */
[----:B------:R-:W-:-:S04]  /*1f70*/  DEPBAR.LE SB0, 0x0 ;  /* 0x000080000000791a */ /* 0x000fc80000000000 */
[----:B------:R-:W-:Y:S06]  /*1f80*/  BAR.SYNC.DEFER_BLOCKING 0x0 ;  /* 0x0000000000007b1d */ /* 0x000fec0000010000 */
[----:B-1----:R-:W-:Y:S05]  /*1f90*/  EXIT ;  /* 0x000000000000794d */ /* 0x002fea0003800000 */
.L_x_48:
[----:B------:R-:W1:Y:S02]  /*1fa0*/  SYNCS.PHASECHK.TRANS64.TRYWAIT P0, [UR29+0x30000], R2 ;  /* 0x03000002ff0075a7 */ /* 0x000e64000800015d */
[----:B-1----:R-:W-:Y:S05]  /*1fb0*/  @!P0 BRA `(.L_x_48) ;  /* 0xfffffffc00f88947 */ /* 0x002fea000383ffff */
[----:B------:R-:W-:Y:S05]  /*1fc0*/  BRA `(.L_x_50) ;  /* 0xfffffff800487947 */ /* 0x000fea000383ffff */
.L_x_51:
[----:B------:R-:W-:-:S00]  /*1fd0*/  BRA `(.L_x_51) ;  /* 0xfffffffc00fc7947 */ /* 0x000fc0000383ffff */
[----:B------:R-:W-:-:S00]  /*1fe0*/  NOP ;  /* 0x0000000000007918 */ /* 0x000fc00000000000 */
        /* <DEDUP_REMOVED lines=9> */
.L_x_52:


//--------------------- .nv.shared.gluon_wgmma    --------------------------
	.section	.nv.shared.gluon_wgmma,"aw",@nobits
	.sectionflags	@""
	.align	16
	.zero		1024


//--------------------- .nv.shared.reserved.0     --------------------------
	.section	.nv.shared.reserved.0,"aw",@nobits
	.weak		__nv_reservedSMEM_offset_0_alias
	.size		__nv_reservedSMEM_offset_0_alias, 0, 0
	.other		__nv_reservedSMEM_offset_0_alias,@"STO_CUDA_RESERVED_SHARED STV_DEFAULT"
__nv_reservedSMEM_offset_0_alias:
	.zero		0


//--------------------- .nv.constant0.gluon_wgmma --------------------------
	.section	.nv.constant0.gluon_wgmma,"a",@progbits
	.sectionflags	@""
	.align	4
.nv.constant0.gluon_wgmma:
	.zero		608


//--------------------- SYMBOLS --------------------------

	.type		.nv.reservedSmem.offset0,@object
	.size		.nv.reservedSmem.offset0,0x4
